// auto-generated by cutlass_sweep.gemm — config: {"arch": "sm_100", "cluster_m": 1, "cluster_n": 2, "dtype": "tf32", "dtype_b": "tf32", "layout": "nt", "stages": 0, "tile_k": 32, "tile_m": 64, "tile_n": 64}
#include "cutlass/cutlass.h"
#include "cutlass/gemm/collective/collective_builder.hpp"
#include "cutlass/gemm/device/gemm_universal_adapter.h"
#include "cutlass/gemm/kernel/gemm_universal.hpp"
#include "cutlass/epilogue/collective/collective_builder.hpp"

using ElemA = cutlass::tfloat32_t;
using ElemB = cutlass::tfloat32_t;
using ElemCD = cutlass::tfloat32_t;
using Acc  = float;
using TileShape    = cute::Shape<cute::_64, cute::_64, cute::_32>;
using ClusterShape = cute::Shape<cute::_1, cute::_2, cute::_1>;

using CollectiveEpilogue = typename cutlass::epilogue::collective::CollectiveBuilder<
    cutlass::arch::Sm100, cutlass::arch::OpClassTensorOp,
    TileShape, ClusterShape,
    cutlass::epilogue::collective::EpilogueTileAuto,
    Acc, Acc,
    ElemCD, cutlass::layout::RowMajor, 128 / cutlass::sizeof_bits<ElemCD>::value,
    ElemCD, cutlass::layout::RowMajor, 128 / cutlass::sizeof_bits<ElemCD>::value,
    cutlass::epilogue::collective::EpilogueScheduleAuto
  >::CollectiveOp;

using CollectiveMainloop = typename cutlass::gemm::collective::CollectiveBuilder<
    cutlass::arch::Sm100, cutlass::arch::OpClassTensorOp,
    ElemA, cutlass::layout::RowMajor, 128 / cutlass::sizeof_bits<ElemA>::value,
    ElemB, cutlass::layout::ColumnMajor, 128 / cutlass::sizeof_bits<ElemB>::value,
    Acc,
    TileShape, ClusterShape,
    cutlass::gemm::collective::StageCountAutoCarveout<static_cast<int>(sizeof(typename CollectiveEpilogue::SharedStorage))>,
    cutlass::gemm::collective::KernelScheduleAuto
  >::CollectiveOp;

using GemmKernel = cutlass::gemm::kernel::GemmUniversal<
    cute::Shape<int,int,int,int>,
    CollectiveMainloop,
    CollectiveEpilogue
>;
using Gemm = cutlass::gemm::device::GemmUniversalAdapter<GemmKernel>;

// Force the device kernel symbol into the cubin without needing a host main.
auto* _anchor = &cutlass::device_kernel<GemmKernel>;


// ===== COMPILED SASS (sm_100a) =====

	.target	sm_100a

	.elftype	@"ET_EXEC"


//--------------------- .note.nv.tkinfo           --------------------------
	.section	.note.nv.tkinfo,"",@"SHT_NOTE"
	.sectionflags	@"SHF_NOTE_NV_TKINFO"
	.tkinfo
        /*0018*/ 	.word	0x00000002
        /*0030*/ 	.string	""
        /*0030*/ 	.string	"ptxas"
        /*0030*/ 	.string	"Cuda compilation tools, release 13.0, V13.0.88"
        /*0030*/ 	.string	"Build cuda_13.0.r13.0/compiler.36424714_0"
        /*0030*/ 	.string	"-arch sm_100a -m 64 "



//--------------------- .note.nv.cuinfo           --------------------------
	.section	.note.nv.cuinfo,"",@"SHT_NOTE"
	.sectionflags	@"SHF_NOTE_NV_CUINFO"
        /*0018*/ 	.short	0x0002
        /*001a*/ 	.short	0x0064
        /*001c*/ 	.short	0x0082
	.zero		2


//--------------------- .nv.info                  --------------------------
	.section	.nv.info,"",@"SHT_CUDA_INFO"
	.align	4


	//----- nvinfo : EIATTR_REGCOUNT
	.align		4
        /*0000*/ 	.byte	0x04, 0x2f
        /*0002*/ 	.short	(.L_19 - .L_18)
	.align		4
.L_18:
        /*0004*/ 	.word	index@(_ZN7cutlass13device_kernelINS_4gemm6kernel13GemmUniversalIN4cute5tupleIJiiiiEEENS1_10collective13CollectiveMmaINS1_35MainloopSm100TmaUmmaWarpSpecializedILi12ELi2ELi4ENS5_IJNS4_1CILi1EEENSA_ILi2EEESB_EEEEENS5_IJNSA_ILi64EEESF_NSA_ILi32EEEEEENS_10tfloat32_tENS5_IJlSB_lEEESI_SJ_NS4_8TiledMMAINS4_8MMA_AtomIJNS4_17SM100_MMA_TF32_SSISI_SI_fLi64ELi64ELNS4_4UMMA5MajorE0ELSO_0ELNSN_7ScaleInE0ELSP_0EEEEEENS4_6LayoutINS5_IJSB_SB_SB_EEENS5_IJNSA_ILi0EEESU_SU_EEEEENS5_IJNS4_10UnderscoreESX_SX_EEEEENS4_23SM90_TMA_LOAD_MULTICASTENS4_14ComposedLayoutINS4_7SwizzleILi3ELi4ELi3EEENS4_18smem_ptr_flag_bitsILi32EEENSS_INS5_IJNSA_ILi8EEESG_EEENS5_IJSG_SB_EEEEEEEvNS4_8identityENS4_13SM90_TMA_LOADES1A_vS1B_EENS_8epilogue10collective18CollectiveEpilogueINS1E_23Sm100TmaWarpSpecializedILi3ELi2ELi16ELb1ELb0EEEJSH_NS5_IJNSS_ISF_SB_EENSS_ISG_SB_EEEEESI_SJ_SI_SJ_NS1E_6fusion15FusionCallbacksIS1I_NS1M_17LinearCombinationISI_fSI_fLNS_15FloatRoundStyleE2EEESH_S1L_JEEENS4_5SM1004TMEM4LOAD26SM100_TMEM_LOAD_16dp128b8xES1C_S1A_NS4_17SM75_U32x4_LDSM_NENS4_14SM90_TMA_STOREES1A_NS4_17SM90_U32x4_STSM_NENS4_39AutoVectorizingCopyWithAssumedAlignmentILi128EEEEEEvvEEEEvNT_6ParamsE)
        /*0008*/ 	.word	0x00000050


	//----- nvinfo : EIATTR_FRAME_SIZE
	.align		4
.L_19:
        /*000c*/ 	.byte	0x04, 0x11
        /*000e*/ 	.short	(.L_21 - .L_20)
	.align		4
.L_20:
        /*0010*/ 	.word	index@($__internal_2_$__cuda_sm10x_tcgen05_guardrail_trap_unallocated_columns_being_dealloced)
        /*0014*/ 	.word	0x00000000


	//----- nvinfo : EIATTR_FRAME_SIZE
	.align		4
.L_21:
        /*0018*/ 	.byte	0x04, 0x11
        /*001a*/ 	.short	(.L_23 - .L_22)
	.align		4
.L_22:
        /*001c*/ 	.word	index@($__internal_1_$__cuda_sm10x_tcgen05_guardrail_trap_phase_invalid_during_alloc)
        /*0020*/ 	.word	0x00000000


	//----- nvinfo : EIATTR_FRAME_SIZE
	.align		4
.L_23:
        /*0024*/ 	.byte	0x04, 0x11
        /*0026*/ 	.short	(.L_25 - .L_24)
	.align		4
.L_24:
        /*0028*/ 	.word	index@($__internal_0_$__cuda_sm10x_tcgen05_guardrail_trap_col_being_dealloced_not_returned_by_alloc)
        /*002c*/ 	.word	0x00000000


	//----- nvinfo : EIATTR_FRAME_SIZE
	.align		4
.L_25:
        /*0030*/ 	.byte	0x04, 0x11
        /*0032*/ 	.short	(.L_27 - .L_26)
	.align		4
.L_26:
        /*0034*/ 	.word	index@(_ZN7cutlass13device_kernelINS_4gemm6kernel13GemmUniversalIN4cute5tupleIJiiiiEEENS1_10collective13CollectiveMmaINS1_35MainloopSm100TmaUmmaWarpSpecializedILi12ELi2ELi4ENS5_IJNS4_1CILi1EEENSA_ILi2EEESB_EEEEENS5_IJNSA_ILi64EEESF_NSA_ILi32EEEEEENS_10tfloat32_tENS5_IJlSB_lEEESI_SJ_NS4_8TiledMMAINS4_8MMA_AtomIJNS4_17SM100_MMA_TF32_SSISI_SI_fLi64ELi64ELNS4_4UMMA5MajorE0ELSO_0ELNSN_7ScaleInE0ELSP_0EEEEEENS4_6LayoutINS5_IJSB_SB_SB_EEENS5_IJNSA_ILi0EEESU_SU_EEEEENS5_IJNS4_10UnderscoreESX_SX_EEEEENS4_23SM90_TMA_LOAD_MULTICASTENS4_14ComposedLayoutINS4_7SwizzleILi3ELi4ELi3EEENS4_18smem_ptr_flag_bitsILi32EEENSS_INS5_IJNSA_ILi8EEESG_EEENS5_IJSG_SB_EEEEEEEvNS4_8identityENS4_13SM90_TMA_LOADES1A_vS1B_EENS_8epilogue10collective18CollectiveEpilogueINS1E_23Sm100TmaWarpSpecializedILi3ELi2ELi16ELb1ELb0EEEJSH_NS5_IJNSS_ISF_SB_EENSS_ISG_SB_EEEEESI_SJ_SI_SJ_NS1E_6fusion15FusionCallbacksIS1I_NS1M_17LinearCombinationISI_fSI_fLNS_15FloatRoundStyleE2EEESH_S1L_JEEENS4_5SM1004TMEM4LOAD26SM100_TMEM_LOAD_16dp128b8xES1C_S1A_NS4_17SM75_U32x4_LDSM_NENS4_14SM90_TMA_STOREES1A_NS4_17SM90_U32x4_STSM_NENS4_39AutoVectorizingCopyWithAssumedAlignmentILi128EEEEEEvvEEEEvNT_6ParamsE)
        /*0038*/ 	.word	0x00000000


	//----- nvinfo : EIATTR_MIN_STACK_SIZE
	.align		4
.L_27:
        /*003c*/ 	.byte	0x04, 0x12
        /*003e*/ 	.short	(.L_29 - .L_28)
	.align		4
.L_28:
        /*0040*/ 	.word	index@(_ZN7cutlass13device_kernelINS_4gemm6kernel13GemmUniversalIN4cute5tupleIJiiiiEEENS1_10collective13CollectiveMmaINS1_35MainloopSm100TmaUmmaWarpSpecializedILi12ELi2ELi4ENS5_IJNS4_1CILi1EEENSA_ILi2EEESB_EEEEENS5_IJNSA_ILi64EEESF_NSA_ILi32EEEEEENS_10tfloat32_tENS5_IJlSB_lEEESI_SJ_NS4_8TiledMMAINS4_8MMA_AtomIJNS4_17SM100_MMA_TF32_SSISI_SI_fLi64ELi64ELNS4_4UMMA5MajorE0ELSO_0ELNSN_7ScaleInE0ELSP_0EEEEEENS4_6LayoutINS5_IJSB_SB_SB_EEENS5_IJNSA_ILi0EEESU_SU_EEEEENS5_IJNS4_10UnderscoreESX_SX_EEEEENS4_23SM90_TMA_LOAD_MULTICASTENS4_14ComposedLayoutINS4_7SwizzleILi3ELi4ELi3EEENS4_18smem_ptr_flag_bitsILi32EEENSS_INS5_IJNSA_ILi8EEESG_EEENS5_IJSG_SB_EEEEEEEvNS4_8identityENS4_13SM90_TMA_LOADES1A_vS1B_EENS_8epilogue10collective18CollectiveEpilogueINS1E_23Sm100TmaWarpSpecializedILi3ELi2ELi16ELb1ELb0EEEJSH_NS5_IJNSS_ISF_SB_EENSS_ISG_SB_EEEEESI_SJ_SI_SJ_NS1E_6fusion15FusionCallbacksIS1I_NS1M_17LinearCombinationISI_fSI_fLNS_15FloatRoundStyleE2EEESH_S1L_JEEENS4_5SM1004TMEM4LOAD26SM100_TMEM_LOAD_16dp128b8xES1C_S1A_NS4_17SM75_U32x4_LDSM_NENS4_14SM90_TMA_STOREES1A_NS4_17SM90_U32x4_STSM_NENS4_39AutoVectorizingCopyWithAssumedAlignmentILi128EEEEEEvvEEEEvNT_6ParamsE)
        /*0044*/ 	.word	0x00000000
.L_29:


//--------------------- .nv.compat                --------------------------
	.section	.nv.compat,"",@"SHT_CUDA_COMPAT_INFO"
	.align	4
        /*0000*/ 	.byte	0x02, 0x09, 0x01, 0x00, 0x02, 0x02, 0x02, 0x00, 0x02, 0x05, 0x05, 0x00, 0x03, 0x07, 0x01, 0x01
        /*0010*/ 	.byte	0x02, 0x03, 0x01, 0x00, 0x02, 0x06, 0x01, 0x00, 0x04, 0x0b, 0x08, 0x00, 0x09, 0x00, 0x00, 0x00
        /*0020*/ 	.byte	0x00, 0x00, 0x00, 0x00


//--------------------- .nv.info._ZN7cutlass13device_kernelINS_4gemm6kernel13GemmUniversalIN4cute5tupleIJiiiiEEENS1_10collective13CollectiveMmaINS1_35MainloopSm100TmaUmmaWarpSpecializedILi12ELi2ELi4ENS5_IJNS4_1CILi1EEENSA_ILi2EEESB_EEEEENS5_IJNSA_ILi64EEESF_NSA_ILi32EEEEEENS_10tfloat32_tENS5_IJlSB_lEEESI_SJ_NS4_8TiledMMAINS4_8MMA_AtomIJNS4_17SM100_MMA_TF32_SSISI_SI_fLi64ELi64ELNS4_4UMMA5MajorE0ELSO_0ELNSN_7ScaleInE0ELSP_0EEEEEENS4_6LayoutINS5_IJSB_SB_SB_EEENS5_IJNSA_ILi0EEESU_SU_EEEEENS5_IJNS4_10UnderscoreESX_SX_EEEEENS4_23SM90_TMA_LOAD_MULTICASTENS4_14ComposedLayoutINS4_7SwizzleILi3ELi4ELi3EEENS4_18smem_ptr_flag_bitsILi32EEENSS_INS5_IJNSA_ILi8EEESG_EEENS5_IJSG_SB_EEEEEEEvNS4_8identityENS4_13SM90_TMA_LOADES1A_vS1B_EENS_8epilogue10collective18CollectiveEpilogueINS1E_23Sm100TmaWarpSpecializedILi3ELi2ELi16ELb1ELb0EEEJSH_NS5_IJNSS_ISF_SB_EENSS_ISG_SB_EEEEESI_SJ_SI_SJ_NS1E_6fusion15FusionCallbacksIS1I_NS1M_17LinearCombinationISI_fSI_fLNS_15FloatRoundStyleE2EEESH_S1L_JEEENS4_5SM1004TMEM4LOAD26SM100_TMEM_LOAD_16dp128b8xES1C_S1A_NS4_17SM75_U32x4_LDSM_NENS4_14SM90_TMA_STOREES1A_NS4_17SM90_U32x4_STSM_NENS4_39AutoVectorizingCopyWithAssumedAlignmentILi128EEEEEEvvEEEEvNT_6ParamsE --------------------------
	.section	.nv.info._ZN7cutlass13device_kernelINS_4gemm6kernel13GemmUniversalIN4cute5tupleIJiiiiEEENS1_10collective13CollectiveMmaINS1_35MainloopSm100TmaUmmaWarpSpecializedILi12ELi2ELi4ENS5_IJNS4_1CILi1EEENSA_ILi2EEESB_EEEEENS5_IJNSA_ILi64EEESF_NSA_ILi32EEEEEENS_10tfloat32_tENS5_IJlSB_lEEESI_SJ_NS4_8TiledMMAINS4_8MMA_AtomIJNS4_17SM100_MMA_TF32_SSISI_SI_fLi64ELi64ELNS4_4UMMA5MajorE0ELSO_0ELNSN_7ScaleInE0ELSP_0EEEEEENS4_6LayoutINS5_IJSB_SB_SB_EEENS5_IJNSA_ILi0EEESU_SU_EEEEENS5_IJNS4_10UnderscoreESX_SX_EEEEENS4_23SM90_TMA_LOAD_MULTICASTENS4_14ComposedLayoutINS4_7SwizzleILi3ELi4ELi3EEENS4_18smem_ptr_flag_bitsILi32EEENSS_INS5_IJNSA_ILi8EEESG_EEENS5_IJSG_SB_EEEEEEEvNS4_8identityENS4_13SM90_TMA_LOADES1A_vS1B_EENS_8epilogue10collective18CollectiveEpilogueINS1E_23Sm100TmaWarpSpecializedILi3ELi2ELi16ELb1ELb0EEEJSH_NS5_IJNSS_ISF_SB_EENSS_ISG_SB_EEEEESI_SJ_SI_SJ_NS1E_6fusion15FusionCallbacksIS1I_NS1M_17LinearCombinationISI_fSI_fLNS_15FloatRoundStyleE2EEESH_S1L_JEEENS4_5SM1004TMEM4LOAD26SM100_TMEM_LOAD_16dp128b8xES1C_S1A_NS4_17SM75_U32x4_LDSM_NENS4_14SM90_TMA_STOREES1A_NS4_17SM90_U32x4_STSM_NENS4_39AutoVectorizingCopyWithAssumedAlignmentILi128EEEEEEvvEEEEvNT_6ParamsE,"",@"SHT_CUDA_INFO"
	.sectionflags	@""
	.align	4


	//----- nvinfo : EIATTR_CUDA_API_VERSION
	.align		4
        /*0000*/ 	.byte	0x04, 0x37
        /*0002*/ 	.short	(.L_31 - .L_30)
.L_30:
        /*0004*/ 	.word	0x00000082


	//----- nvinfo : EIATTR_KPARAM_INFO
	.align		4
.L_31:
        /*0008*/ 	.byte	0x04, 0x17
        /*000a*/ 	.short	(.L_33 - .L_32)
.L_32:
        /*000c*/ 	.word	0x00000000
        /*0010*/ 	.short	0x0000
        /*0012*/ 	.short	0x0000
        /*0014*/ 	.byte	0x00, 0xf0, 0x01, 0x20


	//----- nvinfo : EIATTR_AT_ENTRY_FRAGMENTS
	.align		4
.L_33:
        /*0018*/ 	.byte	0x04, 0x4f
        /*001a*/ 	.short	(.L_35 - .L_34)


	//   ....[0]....
.L_34:
        /*001c*/ 	.word	0x00000006


	//----- nvinfo : EIATTR_RESERVED_SMEM_USED
	.align		4
.L_35:
        /*0020*/ 	.byte	0x01, 0x41
	.zero		2


	//----- nvinfo : EIATTR_SPARSE_MMA_MASK
	.align		4
        /*0024*/ 	.byte	0x03, 0x50
        /*0026*/ 	.short	0x0000


	//----- nvinfo : EIATTR_TCGEN05_1CTA_USED
	.align		4
        /*0028*/ 	.byte	0x01, 0x51
	.zero		2


	//----- nvinfo : EIATTR_MAXREG_COUNT
	.align		4
        /*002c*/ 	.byte	0x03, 0x1b
        /*002e*/ 	.short	0x00ff


	//----- nvinfo : EIATTR_NUM_BARRIERS
	.align		4
        /*0030*/ 	.byte	0x02, 0x4c
        /*0032*/ 	.byte	0x07
	.zero		1


	//----- nvinfo : EIATTR_EXTERNS
	.align		4
        /*0034*/ 	.byte	0x04, 0x0f
        /*0036*/ 	.short	(.L_37 - .L_36)


	//   ....[0]....
	.align		4
.L_36:
        /*0038*/ 	.word	index@(__assertfail)


	//----- nvinfo : EIATTR_MERCURY_ISA_VERSION
	.align		4
.L_37:
        /*003c*/ 	.byte	0x03, 0x5f
        /*003e*/ 	.short	0x0101


	//----- nvinfo : EIATTR_INT_WARP_WIDE_INSTR_OFFSETS
	.align		4
        /*0040*/ 	.byte	0x04, 0x31
        /*0042*/ 	.short	(.L_39 - .L_38)


	//   ....[0]....
.L_38:
        /*0044*/ 	.word	0x00004290


	//   ....[1]....
        /*0048*/ 	.word	0x000042c0


	//   ....[2]....
        /*004c*/ 	.word	0x000042e0


	//   ....[3]....
        /*0050*/ 	.word	0x00004eb0


	//   ....[4]....
        /*0054*/ 	.word	0x00004f30


	//   ....[5]....
        /*0058*/ 	.word	0x00005030


	//   ....[6]....
        /*005c*/ 	.word	0x00005140


	//----- nvinfo : EIATTR_COOP_GROUP_MASK_REGIDS
	.align		4
.L_39:
        /*0060*/ 	.byte	0x04, 0x29
        /*0062*/ 	.short	(.L_41 - .L_40)


	//   ....[0]....
.L_40:
        /*0064*/ 	.word	0xffffffff


	//   ....[1]....
        /*0068*/ 	.word	0xffffffff


	//   ....[2]....
        /*006c*/ 	.word	0xffffffff


	//   ....[3]....
        /*0070*/ 	.word	0xffffffff


	//   ....[4]....
        /*0074*/ 	.word	0xffffffff


	//   ....[5]....
        /*0078*/ 	.word	0xffffffff


	//   ....[6]....
        /*007c*/ 	.word	0xffffffff


	//   ....[7]....
        /*0080*/ 	.word	0xffffffff


	//   ....[8]....
        /*0084*/ 	.word	0xffffffff


	//   ....[9]....
        /*0088*/ 	.word	0xffffffff


	//   ....[10]....
        /*008c*/ 	.word	0xffffffff


	//   ....[11]....
        /*0090*/ 	.word	0xffffffff


	//   ....[12]....
        /*0094*/ 	.word	0xffffffff


	//   ....[13]....
        /*0098*/ 	.word	0xffffffff


	//----- nvinfo : EIATTR_COOP_GROUP_INSTR_OFFSETS
	.align		4
.L_41:
        /*009c*/ 	.byte	0x04, 0x28
        /*009e*/ 	.short	(.L_43 - .L_42)


	//   ....[0]....
.L_42:
        /*00a0*/ 	.word	0x00000080


	//   ....[1]....
        /*00a4*/ 	.word	0x000004f0


	//   ....[2]....
        /*00a8*/ 	.word	0x000007d0


	//   ....[3]....
        /*00ac*/ 	.word	0x00000950


	//   ....[4]....
        /*00b0*/ 	.word	0x00000a50


	//   ....[5]....
        /*00b4*/ 	.word	0x00000bc0


	//   ....[6]....
        /*00b8*/ 	.word	0x00000d60


	//   ....[7]....
        /*00bc*/ 	.word	0x00000f10


	//   ....[8]....
        /*00c0*/ 	.word	0x00002140


	//   ....[9]....
        /*00c4*/ 	.word	0x00003480


	//   ....[10]....
        /*00c8*/ 	.word	0x00003690


	//   ....[11]....
        /*00cc*/ 	.word	0x000036c0


	//   ....[12]....
        /*00d0*/ 	.word	0x00004170


	//   ....[13]....
        /*00d4*/ 	.word	0x000043a0


	//----- nvinfo : EIATTR_VRC_CTA_INIT_COUNT
	.align		4
.L_43:
        /*00d8*/ 	.byte	0x02, 0x4a
        /*00da*/ 	.byte	0x80
	.zero		1


	//----- nvinfo : EIATTR_SYSCALL_OFFSETS
	.align		4
        /*00dc*/ 	.byte	0x04, 0x46
        /*00de*/ 	.short	(.L_45 - .L_44)


	//   ....[0]....
.L_44:
        /*00e0*/ 	.word	0x00005e50


	//   ....[1]....
        /*00e4*/ 	.word	0x00005f40


	//   ....[2]....
        /*00e8*/ 	.word	0x00006860


	//   ....[3]....
        /*00ec*/ 	.word	0x000072c0


	//----- nvinfo : EIATTR_MBARRIER_INSTR_OFFSETS
	.align		4
.L_45:
        /*00f0*/ 	.byte	0x04, 0x39
        /*00f2*/ 	.short	(.L_47 - .L_46)


	//   ....[0]....
.L_46:
        /*00f4*/ 	.word	0x00000630
        /*00f8*/ 	.word	0x000000ff
        /*00fc*/ 	.word	0x00000000
        /*0100*/ 	.short	0x0100
        /*0102*/ 	.byte	0x04
	.zero		1


	//   ....[1]....
        /*0104*/ 	.word	0x00000640
        /*0108*/ 	.word	0x000000ff
        /*010c*/ 	.word	0x00000060
        /*0110*/ 	.short	0x0100
        /*0112*/ 	.byte	0x04
	.zero		1


	//   ....[2]....
        /*0114*/ 	.word	0x00000650
        /*0118*/ 	.word	0x000000ff
        /*011c*/ 	.word	0x00000008
        /*0120*/ 	.short	0x0100
        /*0122*/ 	.byte	0x04
	.zero		1


	//   ....[3]....
        /*0124*/ 	.word	0x00000660
        /*0128*/ 	.word	0x000000ff
        /*012c*/ 	.word	0x00000068
        /*0130*/ 	.short	0x0100
        /*0132*/ 	.byte	0x04
	.zero		1


	//   ....[4]....
        /*0134*/ 	.word	0x00000670
        /*0138*/ 	.word	0x000000ff
        /*013c*/ 	.word	0x00000010
        /*0140*/ 	.short	0x0100
        /*0142*/ 	.byte	0x04
	.zero		1


	//   ....[5]....
        /*0144*/ 	.word	0x00000680
        /*0148*/ 	.word	0x000000ff
        /*014c*/ 	.word	0x00000070
        /*0150*/ 	.short	0x0100
        /*0152*/ 	.byte	0x04
	.zero		1


	//   ....[6]....
        /*0154*/ 	.word	0x00000690
        /*0158*/ 	.word	0x000000ff
        /*015c*/ 	.word	0x00000018
        /*0160*/ 	.short	0x0100
        /*0162*/ 	.byte	0x04
	.zero		1


	//   ....[7]....
        /*0164*/ 	.word	0x000006a0
        /*0168*/ 	.word	0x000000ff
        /*016c*/ 	.word	0x00000078
        /*0170*/ 	.short	0x0100
        /*0172*/ 	.byte	0x04
	.zero		1


	//   ....[8]....
        /*0174*/ 	.word	0x000006b0
        /*0178*/ 	.word	0x000000ff
        /*017c*/ 	.word	0x00000020
        /*0180*/ 	.short	0x0100
        /*0182*/ 	.byte	0x04
	.zero		1


	//   ....[9]....
        /*0184*/ 	.word	0x000006c0
        /*0188*/ 	.word	0x000000ff
        /*018c*/ 	.word	0x00000080
        /*0190*/ 	.short	0x0100
        /*0192*/ 	.byte	0x04
	.zero		1


	//   ....[10]....
        /*0194*/ 	.word	0x000006d0
        /*0198*/ 	.word	0x000000ff
        /*019c*/ 	.word	0x00000028
        /*01a0*/ 	.short	0x0100
        /*01a2*/ 	.byte	0x04
	.zero		1


	//   ....[11]....
        /*01a4*/ 	.word	0x000006e0
        /*01a8*/ 	.word	0x000000ff
        /*01ac*/ 	.word	0x00000088
        /*01b0*/ 	.short	0x0100
        /*01b2*/ 	.byte	0x04
	.zero		1


	//   ....[12]....
        /*01b4*/ 	.word	0x000006f0
        /*01b8*/ 	.word	0x000000ff
        /*01bc*/ 	.word	0x00000030
        /*01c0*/ 	.short	0x0100
        /*01c2*/ 	.byte	0x04
	.zero		1


	//   ....[13]....
        /*01c4*/ 	.word	0x00000700
        /*01c8*/ 	.word	0x000000ff
        /*01cc*/ 	.word	0x00000090
        /*01d0*/ 	.short	0x0100
        /*01d2*/ 	.byte	0x04
	.zero		1


	//   ....[14]....
        /*01d4*/ 	.word	0x00000710
        /*01d8*/ 	.word	0x000000ff
        /*01dc*/ 	.word	0x00000038
        /*01e0*/ 	.short	0x0100
        /*01e2*/ 	.byte	0x04
	.zero		1


	//   ....[15]....
        /*01e4*/ 	.word	0x00000720
        /*01e8*/ 	.word	0x000000ff
        /*01ec*/ 	.word	0x00000098
        /*01f0*/ 	.short	0x0100
        /*01f2*/ 	.byte	0x04
	.zero		1


	//   ....[16]....
        /*01f4*/ 	.word	0x00000730
        /*01f8*/ 	.word	0x000000ff
        /*01fc*/ 	.word	0x00000040
        /*0200*/ 	.short	0x0100
        /*0202*/ 	.byte	0x04
	.zero		1


	//   ....[17]....
        /*0204*/ 	.word	0x00000740
        /*0208*/ 	.word	0x000000ff
        /*020c*/ 	.word	0x000000a0
        /*0210*/ 	.short	0x0100
        /*0212*/ 	.byte	0x04
	.zero		1


	//   ....[18]....
        /*0214*/ 	.word	0x00000750
        /*0218*/ 	.word	0x000000ff
        /*021c*/ 	.word	0x00000048
        /*0220*/ 	.short	0x0100
        /*0222*/ 	.byte	0x04
	.zero		1


	//   ....[19]....
        /*0224*/ 	.word	0x00000760
        /*0228*/ 	.word	0x000000ff
        /*022c*/ 	.word	0x000000a8
        /*0230*/ 	.short	0x0100
        /*0232*/ 	.byte	0x04
	.zero		1


	//   ....[20]....
        /*0234*/ 	.word	0x00000770
        /*0238*/ 	.word	0x000000ff
        /*023c*/ 	.word	0x00000050
        /*0240*/ 	.short	0x0100
        /*0242*/ 	.byte	0x04
	.zero		1


	//   ....[21]....
        /*0244*/ 	.word	0x00000780
        /*0248*/ 	.word	0x000000ff
        /*024c*/ 	.word	0x000000b0
        /*0250*/ 	.short	0x0100
        /*0252*/ 	.byte	0x04
	.zero		1


	//   ....[22]....
        /*0254*/ 	.word	0x00000790
        /*0258*/ 	.word	0x000000ff
        /*025c*/ 	.word	0x00000058
        /*0260*/ 	.short	0x0100
        /*0262*/ 	.byte	0x04
	.zero		1


	//   ....[23]....
        /*0264*/ 	.word	0x000007a0
        /*0268*/ 	.word	0x000000ff
        /*026c*/ 	.word	0x000000b8
        /*0270*/ 	.short	0x0100
        /*0272*/ 	.byte	0x04
	.zero		1


	//   ....[24]....
        /*0274*/ 	.word	0x000008e0
        /*0278*/ 	.word	0x000000ff
        /*027c*/ 	.word	0x000000c0
        /*0280*/ 	.short	0x0100
        /*0282*/ 	.byte	0x04
	.zero		1


	//   ....[25]....
        /*0284*/ 	.word	0x000008f0
        /*0288*/ 	.word	0x000000ff
        /*028c*/ 	.word	0x000000d8
        /*0290*/ 	.short	0x0100
        /*0292*/ 	.byte	0x04
	.zero		1


	//   ....[26]....
        /*0294*/ 	.word	0x00000900
        /*0298*/ 	.word	0x000000ff
        /*029c*/ 	.word	0x000000c8
        /*02a0*/ 	.short	0x0100
        /*02a2*/ 	.byte	0x04
	.zero		1


	//   ....[27]....
        /*02a4*/ 	.word	0x00000910
        /*02a8*/ 	.word	0x000000ff
        /*02ac*/ 	.word	0x000000e0
        /*02b0*/ 	.short	0x0100
        /*02b2*/ 	.byte	0x04
	.zero		1


	//   ....[28]....
        /*02b4*/ 	.word	0x00000920
        /*02b8*/ 	.word	0x000000ff
        /*02bc*/ 	.word	0x000000d0
        /*02c0*/ 	.short	0x0100
        /*02c2*/ 	.byte	0x04
	.zero		1


	//   ....[29]....
        /*02c4*/ 	.word	0x00000930
        /*02c8*/ 	.word	0x000000ff
        /*02cc*/ 	.word	0x000000e8
        /*02d0*/ 	.short	0x0100
        /*02d2*/ 	.byte	0x04
	.zero		1


	//   ....[30]....
        /*02d4*/ 	.word	0x00000a20
        /*02d8*/ 	.word	0x000000ff
        /*02dc*/ 	.word	0x000000f0
        /*02e0*/ 	.short	0x0100
        /*02e2*/ 	.byte	0x06
	.zero		1


	//   ....[31]....
        /*02e4*/ 	.word	0x00000a30
        /*02e8*/ 	.word	0x000000ff
        /*02ec*/ 	.word	0x000000f8
        /*02f0*/ 	.short	0x0100
        /*02f2*/ 	.byte	0x06
	.zero		1


	//   ....[32]....
        /*02f4*/ 	.word	0x00000b70
        /*02f8*/ 	.word	0x000000ff
        /*02fc*/ 	.word	0x00000100
        /*0300*/ 	.short	0x0100
        /*0302*/ 	.byte	0x06
	.zero		1


	//   ....[33]....
        /*0304*/ 	.word	0x00000b80
        /*0308*/ 	.word	0x000000ff
        /*030c*/ 	.word	0x00000110
        /*0310*/ 	.short	0x0100
        /*0312*/ 	.byte	0x06
	.zero		1


	//   ....[34]....
        /*0314*/ 	.word	0x00000b90
        /*0318*/ 	.word	0x000000ff
        /*031c*/ 	.word	0x00000108
        /*0320*/ 	.short	0x0100
        /*0322*/ 	.byte	0x06
	.zero		1


	//   ....[35]....
        /*0324*/ 	.word	0x00000ba0
        /*0328*/ 	.word	0x000000ff
        /*032c*/ 	.word	0x00000118
        /*0330*/ 	.short	0x0100
        /*0332*/ 	.byte	0x06
	.zero		1


	//   ....[36]....
        /*0334*/ 	.word	0x00000cd0
        /*0338*/ 	.word	0x000000ff
        /*033c*/ 	.word	0x00000120
        /*0340*/ 	.short	0x0100
        /*0342*/ 	.byte	0x04
	.zero		1


	//   ....[37]....
        /*0344*/ 	.word	0x00000ce0
        /*0348*/ 	.word	0x000000ff
        /*034c*/ 	.word	0x00000140
        /*0350*/ 	.short	0x0100
        /*0352*/ 	.byte	0x04
	.zero		1


	//   ....[38]....
        /*0354*/ 	.word	0x00000cf0
        /*0358*/ 	.word	0x000000ff
        /*035c*/ 	.word	0x00000128
        /*0360*/ 	.short	0x0100
        /*0362*/ 	.byte	0x04
	.zero		1


	//   ....[39]....
        /*0364*/ 	.word	0x00000d00
        /*0368*/ 	.word	0x000000ff
        /*036c*/ 	.word	0x00000148
        /*0370*/ 	.short	0x0100
        /*0372*/ 	.byte	0x04
	.zero		1


	//   ....[40]....
        /*0374*/ 	.word	0x00000d10
        /*0378*/ 	.word	0x000000ff
        /*037c*/ 	.word	0x00000130
        /*0380*/ 	.short	0x0100
        /*0382*/ 	.byte	0x04
	.zero		1


	//   ....[41]....
        /*0384*/ 	.word	0x00000d20
        /*0388*/ 	.word	0x000000ff
        /*038c*/ 	.word	0x00000150
        /*0390*/ 	.short	0x0100
        /*0392*/ 	.byte	0x04
	.zero		1


	//   ....[42]....
        /*0394*/ 	.word	0x00000d30
        /*0398*/ 	.word	0x000000ff
        /*039c*/ 	.word	0x00000138
        /*03a0*/ 	.short	0x0100
        /*03a2*/ 	.byte	0x04
	.zero		1


	//   ....[43]....
        /*03a4*/ 	.word	0x00000d40
        /*03a8*/ 	.word	0x000000ff
        /*03ac*/ 	.word	0x00000158
        /*03b0*/ 	.short	0x0100
        /*03b2*/ 	.byte	0x04
	.zero		1


	//   ....[44]....
        /*03b4*/ 	.word	0x00000e30
        /*03b8*/ 	.word	0x000000ff
        /*03bc*/ 	.word	0x00000160
        /*03c0*/ 	.short	0x0100
        /*03c2*/ 	.byte	0x04
	.zero		1


	//   ....[45]....
        /*03c4*/ 	.word	0x00000e40
        /*03c8*/ 	.word	0x000000ff
        /*03cc*/ 	.word	0x00000170
        /*03d0*/ 	.short	0x0100
        /*03d2*/ 	.byte	0x04
	.zero		1


	//   ....[46]....
        /*03d4*/ 	.word	0x00000e50
        /*03d8*/ 	.word	0x000000ff
        /*03dc*/ 	.word	0x00000168
        /*03e0*/ 	.short	0x0100
        /*03e2*/ 	.byte	0x04
	.zero		1


	//   ....[47]....
        /*03e4*/ 	.word	0x00000e60
        /*03e8*/ 	.word	0x000000ff
        /*03ec*/ 	.word	0x00000178
        /*03f0*/ 	.short	0x0100
        /*03f2*/ 	.byte	0x04
	.zero		1


	//   ....[48]....
        /*03f4*/ 	.word	0x000019c0
        /*03f8*/ 	.word	0x00000000
        /*03fc*/ 	.word	0x00000170
        /*0400*/ 	.short	0x010a
        /*0402*/ 	.byte	0xff
	.zero		1


	//   ....[49]....
        /*0404*/ 	.word	0x000019f0
        /*0408*/ 	.word	0x00000000
        /*040c*/ 	.word	0x00000160
        /*0410*/ 	.short	0x0101
        /*0412*/ 	.byte	0xff
	.zero		1


	//   ....[50]....
        /*0414*/ 	.word	0x00001ac0
        /*0418*/ 	.word	0x000000ff
        /*041c*/ 	.word	0x00000060
        /*0420*/ 	.short	0x010a
        /*0422*/ 	.byte	0x04
	.zero		1


	//   ....[51]....
        /*0424*/ 	.word	0x00001b40
        /*0428*/ 	.word	0x000000ff
        /*042c*/ 	.word	0x00000060
        /*0430*/ 	.short	0x010a
        /*0432*/ 	.byte	0x21
	.zero		1


	//   ....[52]....
        /*0434*/ 	.word	0x00001ce0
        /*0438*/ 	.word	0x000000ff
        /*043c*/ 	.word	0x00000060
        /*0440*/ 	.short	0x010a
        /*0442*/ 	.byte	0x08
	.zero		1


	//   ....[53]....
        /*0444*/ 	.word	0x00001df0
        /*0448*/ 	.word	0x000000ff
        /*044c*/ 	.word	0x000000f8
        /*0450*/ 	.short	0x0101
        /*0452*/ 	.byte	0x06
	.zero		1


	//   ....[54]....
        /*0454*/ 	.word	0x00001e10
        /*0458*/ 	.word	0x000000ff
        /*045c*/ 	.word	0x00000060
        /*0460*/ 	.short	0x010a
        /*0462*/ 	.byte	0x04
	.zero		1


	//   ....[55]....
        /*0464*/ 	.word	0x00001e90
        /*0468*/ 	.word	0x000000ff
        /*046c*/ 	.word	0x00000060
        /*0470*/ 	.short	0x010a
        /*0472*/ 	.byte	0x11
	.zero		1


	//   ....[56]....
        /*0474*/ 	.word	0x00002030
        /*0478*/ 	.word	0x000000ff
        /*047c*/ 	.word	0x00000060
        /*0480*/ 	.short	0x010a
        /*0482*/ 	.byte	0x07
	.zero		1


	//   ....[57]....
        /*0484*/ 	.word	0x00002170
        /*0488*/ 	.word	0x00000003
        /*048c*/ 	.word	0x00000100
        /*0490*/ 	.short	0x010a
        /*0492*/ 	.byte	0xff
	.zero		1


	//   ....[58]....
        /*0494*/ 	.word	0x000022c0
        /*0498*/ 	.word	0x00000000
        /*049c*/ 	.word	0x00000000
        /*04a0*/ 	.short	0x0101
        /*04a2*/ 	.byte	0xff
	.zero		1


	//   ....[59]....
        /*04a4*/ 	.word	0x00002880
        /*04a8*/ 	.word	0x000000ff
        /*04ac*/ 	.word	0x00000000
        /*04b0*/ 	.short	0x010a
        /*04b2*/ 	.byte	0x04
	.zero		1


	//   ....[60]....
        /*04b4*/ 	.word	0x00002910
        /*04b8*/ 	.word	0x000000ff
        /*04bc*/ 	.word	0x00000000
        /*04c0*/ 	.short	0x010a
        /*04c2*/ 	.byte	0x05
	.zero		1


	//   ....[61]....
        /*04c4*/ 	.word	0x000029a0
        /*04c8*/ 	.word	0x000000ff
        /*04cc*/ 	.word	0x00000000
        /*04d0*/ 	.short	0x010a
        /*04d2*/ 	.byte	0x05
	.zero		1


	//   ....[62]....
        /*04d4*/ 	.word	0x00002a30
        /*04d8*/ 	.word	0x000000ff
        /*04dc*/ 	.word	0x00000000
        /*04e0*/ 	.short	0x010a
        /*04e2*/ 	.byte	0x05
	.zero		1


	//   ....[63]....
        /*04e4*/ 	.word	0x00002ac0
        /*04e8*/ 	.word	0x000000ff
        /*04ec*/ 	.word	0x00000000
        /*04f0*/ 	.short	0x010a
        /*04f2*/ 	.byte	0x05
	.zero		1


	//   ....[64]....
        /*04f4*/ 	.word	0x00002b50
        /*04f8*/ 	.word	0x000000ff
        /*04fc*/ 	.word	0x00000000
        /*0500*/ 	.short	0x010a
        /*0502*/ 	.byte	0x05
	.zero		1


	//   ....[65]....
        /*0504*/ 	.word	0x00002be0
        /*0508*/ 	.word	0x000000ff
        /*050c*/ 	.word	0x00000000
        /*0510*/ 	.short	0x010a
        /*0512*/ 	.byte	0x05
	.zero		1


	//   ....[66]....
        /*0514*/ 	.word	0x00002c70
        /*0518*/ 	.word	0x000000ff
        /*051c*/ 	.word	0x00000000
        /*0520*/ 	.short	0x010a
        /*0522*/ 	.byte	0x05
	.zero		1


	//   ....[67]....
        /*0524*/ 	.word	0x00002d00
        /*0528*/ 	.word	0x000000ff
        /*052c*/ 	.word	0x00000000
        /*0530*/ 	.short	0x010a
        /*0532*/ 	.byte	0x05
	.zero		1


	//   ....[68]....
        /*0534*/ 	.word	0x00002d90
        /*0538*/ 	.word	0x000000ff
        /*053c*/ 	.word	0x00000000
        /*0540*/ 	.short	0x010a
        /*0542*/ 	.byte	0x05
	.zero		1


	//   ....[69]....
        /*0544*/ 	.word	0x00002e20
        /*0548*/ 	.word	0x000000ff
        /*054c*/ 	.word	0x00000000
        /*0550*/ 	.short	0x010a
        /*0552*/ 	.byte	0x05
	.zero		1


	//   ....[70]....
        /*0554*/ 	.word	0x00002ec0
        /*0558*/ 	.word	0x00000000
        /*055c*/ 	.word	0x00000000
        /*0560*/ 	.short	0x010a
        /*0562*/ 	.byte	0xff
	.zero		1


	//   ....[71]....
        /*0564*/ 	.word	0x00002fe0
        /*0568*/ 	.word	0x00000002
        /*056c*/ 	.word	0x00000160
        /*0570*/ 	.short	0x010a
        /*0572*/ 	.byte	0xff
	.zero		1


	//   ....[72]....
        /*0574*/ 	.word	0x00003050
        /*0578*/ 	.word	0x00000002
        /*057c*/ 	.word	0x00000000
        /*0580*/ 	.short	0x0101
        /*0582*/ 	.byte	0xff
	.zero		1


	//   ....[73]....
        /*0584*/ 	.word	0x00003070
        /*0588*/ 	.word	0x000000ff
        /*058c*/ 	.word	0x00000110
        /*0590*/ 	.short	0x010a
        /*0592*/ 	.byte	0x04
	.zero		1


	//   ....[74]....
        /*0594*/ 	.word	0x00003190
        /*0598*/ 	.word	0x00000002
        /*059c*/ 	.word	0x00000100
        /*05a0*/ 	.short	0x010a
        /*05a2*/ 	.byte	0xff
	.zero		1


	//   ....[75]....
        /*05a4*/ 	.word	0x00003290
        /*05a8*/ 	.word	0x00000002
        /*05ac*/ 	.word	0x00000000
        /*05b0*/ 	.short	0x0101
        /*05b2*/ 	.byte	0xff
	.zero		1


	//   ....[76]....
        /*05b4*/ 	.word	0x00003320
        /*05b8*/ 	.word	0x000000ff
        /*05bc*/ 	.word	0x00000110
        /*05c0*/ 	.short	0x0106
        /*05c2*/ 	.byte	0x04
	.zero		1


	//   ....[77]....
        /*05c4*/ 	.word	0x00003340
        /*05c8*/ 	.word	0x000000ff
        /*05cc*/ 	.word	0x00000110
        /*05d0*/ 	.short	0x010a
        /*05d2*/ 	.byte	0x04
	.zero		1


	//   ....[78]....
        /*05d4*/ 	.word	0x000033d0
        /*05d8*/ 	.word	0x000000ff
        /*05dc*/ 	.word	0x00000110
        /*05e0*/ 	.short	0x0106
        /*05e2*/ 	.byte	0x07
	.zero		1


	//   ....[79]....
        /*05e4*/ 	.word	0x00003410
        /*05e8*/ 	.word	0x00000000
        /*05ec*/ 	.word	0x00000110
        /*05f0*/ 	.short	0x010a
        /*05f2*/ 	.byte	0xff
	.zero		1


	//   ....[80]....
        /*05f4*/ 	.word	0x00003960
        /*05f8*/ 	.word	0x00000000
        /*05fc*/ 	.word	0x00000100
        /*0600*/ 	.short	0x010a
        /*0602*/ 	.byte	0xff
	.zero		1


	//   ....[81]....
        /*0604*/ 	.word	0x00003a60
        /*0608*/ 	.word	0x00000003
        /*060c*/ 	.word	0x00000000
        /*0610*/ 	.short	0x0101
        /*0612*/ 	.byte	0xff
	.zero		1


	//   ....[82]....
        /*0614*/ 	.word	0x00003a70
        /*0618*/ 	.word	0x000000ff
        /*061c*/ 	.word	0x00000000
        /*0620*/ 	.short	0x010a
        /*0622*/ 	.byte	0x04
	.zero		1


	//   ....[83]....
        /*0624*/ 	.word	0x00003af0
        /*0628*/ 	.word	0x000000ff
        /*062c*/ 	.word	0x00000140
        /*0630*/ 	.short	0x010a
        /*0632*/ 	.byte	0x1f
	.zero		1


	//   ....[84]....
        /*0634*/ 	.word	0x00003bd0
        /*0638*/ 	.word	0x000000ff
        /*063c*/ 	.word	0x00000000
        /*0640*/ 	.short	0x010a
        /*0642*/ 	.byte	0x05
	.zero		1


	//   ....[85]....
        /*0644*/ 	.word	0x00003d10
        /*0648*/ 	.word	0x000000ff
        /*064c*/ 	.word	0x00000000
        /*0650*/ 	.short	0x010a
        /*0652*/ 	.byte	0x04
	.zero		1


	//   ....[86]....
        /*0654*/ 	.word	0x00003fa0
        /*0658*/ 	.word	0x000000ff
        /*065c*/ 	.word	0x00000000
        /*0660*/ 	.short	0x010a
        /*0662*/ 	.byte	0x04
	.zero		1


	//   ....[87]....
        /*0664*/ 	.word	0x00004030
        /*0668*/ 	.word	0x000000ff
        /*066c*/ 	.word	0x00000000
        /*0670*/ 	.short	0x010a
        /*0672*/ 	.byte	0x05
	.zero		1


	//   ....[88]....
        /*0674*/ 	.word	0x000040c0
        /*0678*/ 	.word	0x000000ff
        /*067c*/ 	.word	0x00000000
        /*0680*/ 	.short	0x010a
        /*0682*/ 	.byte	0x05
	.zero		1


	//   ....[89]....
        /*0684*/ 	.word	0x00004150
        /*0688*/ 	.word	0x000000ff
        /*068c*/ 	.word	0x00000000
        /*0690*/ 	.short	0x010a
        /*0692*/ 	.byte	0x04
	.zero		1


	//   ....[90]....
        /*0694*/ 	.word	0x000045e0
        /*0698*/ 	.word	0x0000000c
        /*069c*/ 	.word	0x00000100
        /*06a0*/ 	.short	0x010a
        /*06a2*/ 	.byte	0xff
	.zero		1


	//   ....[91]....
        /*06a4*/ 	.word	0x00004750
        /*06a8*/ 	.word	0x00000000
        /*06ac*/ 	.word	0x00000000
        /*06b0*/ 	.short	0x0101
        /*06b2*/ 	.byte	0xff
	.zero		1


	//   ....[92]....
        /*06b4*/ 	.word	0x00004bd0
        /*06b8*/ 	.word	0x000000ff
        /*06bc*/ 	.word	0x000000f8
        /*06c0*/ 	.short	0x010a
        /*06c2*/ 	.byte	0x18
	.zero		1


	//   ....[93]....
        /*06c4*/ 	.word	0x00004d90
        /*06c8*/ 	.word	0x000000ff
        /*06cc*/ 	.word	0x000000d8
        /*06d0*/ 	.short	0x010a
        /*06d2*/ 	.byte	0x04
	.zero		1


	//   ....[94]....
        /*06d4*/ 	.word	0x00004f60
        /*06d8*/ 	.word	0x000000ff
        /*06dc*/ 	.word	0x000000c0
        /*06e0*/ 	.short	0x010b
        /*06e2*/ 	.byte	0x04
	.zero		1


	//   ....[95]....
        /*06e4*/ 	.word	0x00004f70
        /*06e8*/ 	.word	0x000000ff
        /*06ec*/ 	.word	0x00000000
        /*06f0*/ 	.short	0x0101
        /*06f2*/ 	.byte	0x14
	.zero		1


	//   ....[96]....
        /*06f4*/ 	.word	0x00004f80
        /*06f8*/ 	.word	0x000000ff
        /*06fc*/ 	.word	0x000000d8
        /*0700*/ 	.short	0x010a
        /*0702*/ 	.byte	0x05
	.zero		1


	//   ....[97]....
        /*0704*/ 	.word	0x00005170
        /*0708*/ 	.word	0x000000ff
        /*070c*/ 	.word	0x000000c0
        /*0710*/ 	.short	0x010b
        /*0712*/ 	.byte	0x05
	.zero		1


	//   ....[98]....
        /*0714*/ 	.word	0x00005180
        /*0718*/ 	.word	0x000000ff
        /*071c*/ 	.word	0x00000000
        /*0720*/ 	.short	0x0101
        /*0722*/ 	.byte	0x04
	.zero		1


	//   ....[99]....
        /*0724*/ 	.word	0x00005220
        /*0728*/ 	.word	0x000000ff
        /*072c*/ 	.word	0x00000000
        /*0730*/ 	.short	0x010a
        /*0732*/ 	.byte	0x04
	.zero		1


	//   ....[100]....
        /*0734*/ 	.word	0x000052b0
        /*0738*/ 	.word	0x000000ff
        /*073c*/ 	.word	0x00000000
        /*0740*/ 	.short	0x010a
        /*0742*/ 	.byte	0x05
	.zero		1


	//   ....[101]....
        /*0744*/ 	.word	0x00005350
        /*0748*/ 	.word	0x00000000
        /*074c*/ 	.word	0x00000000
        /*0750*/ 	.short	0x010a
        /*0752*/ 	.byte	0xff
	.zero		1


	//   ....[102]....
        /*0754*/ 	.word	0x000056c0
        /*0758*/ 	.word	0x00000000
        /*075c*/ 	.word	0x00000100
        /*0760*/ 	.short	0x010a
        /*0762*/ 	.byte	0xff
	.zero		1


	//   ....[103]....
        /*0764*/ 	.word	0x00005790
        /*0768*/ 	.word	0x00000000
        /*076c*/ 	.word	0x00000000
        /*0770*/ 	.short	0x0101
        /*0772*/ 	.byte	0xff
	.zero		1


	//   ....[104]....
        /*0774*/ 	.word	0x000063e0
        /*0778*/ 	.word	0x00000002
        /*077c*/ 	.word	0x000000c0
        /*0780*/ 	.short	0x010a
        /*0782*/ 	.byte	0xff
	.zero		1


	//   ....[105]....
        /*0784*/ 	.word	0x00006420
        /*0788*/ 	.word	0x00000047
        /*078c*/ 	.word	0x00000120
        /*0790*/ 	.short	0x010a
        /*0792*/ 	.byte	0xff
	.zero		1


	//   ....[106]....
        /*0794*/ 	.word	0x00006510
        /*0798*/ 	.word	0x00000002
        /*079c*/ 	.word	0x000000c0
        /*07a0*/ 	.short	0x010a
        /*07a2*/ 	.byte	0xff
	.zero		1


	//   ....[107]....
        /*07a4*/ 	.word	0x00006740
        /*07a8*/ 	.word	0x00000047
        /*07ac*/ 	.word	0x00000120
        /*07b0*/ 	.short	0x010a
        /*07b2*/ 	.byte	0xff
	.zero		1


	//   ....[108]....
        /*07b4*/ 	.word	0x00006fe0
        /*07b8*/ 	.word	0x00000000
        /*07bc*/ 	.word	0x00000000
        /*07c0*/ 	.short	0x0101
        /*07c2*/ 	.byte	0xff
	.zero		1


	//   ....[109]....
        /*07c4*/ 	.word	0x00006ff0
        /*07c8*/ 	.word	0x00000002
        /*07cc*/ 	.word	0x000000c0
        /*07d0*/ 	.short	0x010a
        /*07d2*/ 	.byte	0xff
	.zero		1


	//   ....[110]....
        /*07d4*/ 	.word	0x000070c0
        /*07d8*/ 	.word	0x00000002
        /*07dc*/ 	.word	0x000000c0
        /*07e0*/ 	.short	0x010a
        /*07e2*/ 	.byte	0xff
	.zero		1


	//   ....[111]....
        /*07e4*/ 	.word	0x000076c0
        /*07e8*/ 	.word	0x000000ff
        /*07ec*/ 	.word	0x00000000
        /*07f0*/ 	.short	0x0101
        /*07f2*/ 	.byte	0x04
	.zero		1


	//   ....[112]....
        /*07f4*/ 	.word	0x00007ab0
        /*07f8*/ 	.word	0x00000000
        /*07fc*/ 	.word	0x00000000
        /*0800*/ 	.short	0x0101
        /*0802*/ 	.byte	0xff
	.zero		1


	//   ....[113]....
        /*0804*/ 	.word	0x00007d60
        /*0808*/ 	.word	0x000000ff
        /*080c*/ 	.word	0x00000000
        /*0810*/ 	.short	0x0101
        /*0812*/ 	.byte	0x04
	.zero		1


	//   ....[114]....
        /*0814*/ 	.word	0x00007d80
        /*0818*/ 	.word	0x00000000
        /*081c*/ 	.word	0x00000170
        /*0820*/ 	.short	0x010a
        /*0822*/ 	.byte	0xff
	.zero		1


	//   ....[115]....
        /*0824*/ 	.word	0x00007de0
        /*0828*/ 	.word	0x00000000
        /*082c*/ 	.word	0x00000060
        /*0830*/ 	.short	0x010a
        /*0832*/ 	.byte	0xff
	.zero		1


	//   ....[116]....
        /*0834*/ 	.word	0x00007e40
        /*0838*/ 	.word	0x00000000
        /*083c*/ 	.word	0x00000060
        /*0840*/ 	.short	0x010a
        /*0842*/ 	.byte	0xff
	.zero		1


	//   ....[117]....
        /*0844*/ 	.word	0x00007e90
        /*0848*/ 	.word	0x00000003
        /*084c*/ 	.word	0x00000100
        /*0850*/ 	.short	0x010a
        /*0852*/ 	.byte	0xff
	.zero		1


	//   ....[118]....
        /*0854*/ 	.word	0x00007ef0
        /*0858*/ 	.word	0x00000000
        /*085c*/ 	.word	0x00000000
        /*0860*/ 	.short	0x010a
        /*0862*/ 	.byte	0xff
	.zero		1


	//   ....[119]....
        /*0864*/ 	.word	0x00007f50
        /*0868*/ 	.word	0x00000000
        /*086c*/ 	.word	0x00000000
        /*0870*/ 	.short	0x010a
        /*0872*/ 	.byte	0xff
	.zero		1


	//   ....[120]....
        /*0874*/ 	.word	0x00007fb0
        /*0878*/ 	.word	0x00000000
        /*087c*/ 	.word	0x00000000
        /*0880*/ 	.short	0x010a
        /*0882*/ 	.byte	0xff
	.zero		1


	//   ....[121]....
        /*0884*/ 	.word	0x00008010
        /*0888*/ 	.word	0x00000000
        /*088c*/ 	.word	0x00000000
        /*0890*/ 	.short	0x010a
        /*0892*/ 	.byte	0xff
	.zero		1


	//   ....[122]....
        /*0894*/ 	.word	0x00008070
        /*0898*/ 	.word	0x00000000
        /*089c*/ 	.word	0x00000000
        /*08a0*/ 	.short	0x010a
        /*08a2*/ 	.byte	0xff
	.zero		1


	//   ....[123]....
        /*08a4*/ 	.word	0x000080d0
        /*08a8*/ 	.word	0x00000000
        /*08ac*/ 	.word	0x00000000
        /*08b0*/ 	.short	0x010a
        /*08b2*/ 	.byte	0xff
	.zero		1


	//   ....[124]....
        /*08b4*/ 	.word	0x00008130
        /*08b8*/ 	.word	0x00000000
        /*08bc*/ 	.word	0x00000000
        /*08c0*/ 	.short	0x010a
        /*08c2*/ 	.byte	0xff
	.zero		1


	//   ....[125]....
        /*08c4*/ 	.word	0x00008190
        /*08c8*/ 	.word	0x00000000
        /*08cc*/ 	.word	0x00000000
        /*08d0*/ 	.short	0x010a
        /*08d2*/ 	.byte	0xff
	.zero		1


	//   ....[126]....
        /*08d4*/ 	.word	0x000081f0
        /*08d8*/ 	.word	0x00000000
        /*08dc*/ 	.word	0x00000000
        /*08e0*/ 	.short	0x010a
        /*08e2*/ 	.byte	0xff
	.zero		1


	//   ....[127]....
        /*08e4*/ 	.word	0x00008250
        /*08e8*/ 	.word	0x00000000
        /*08ec*/ 	.word	0x00000000
        /*08f0*/ 	.short	0x010a
        /*08f2*/ 	.byte	0xff
	.zero		1


	//   ....[128]....
        /*08f4*/ 	.word	0x000082b0
        /*08f8*/ 	.word	0x00000000
        /*08fc*/ 	.word	0x00000000
        /*0900*/ 	.short	0x010a
        /*0902*/ 	.byte	0xff
	.zero		1


	//   ....[129]....
        /*0904*/ 	.word	0x00008300
        /*0908*/ 	.word	0x00000002
        /*090c*/ 	.word	0x00000160
        /*0910*/ 	.short	0x010a
        /*0912*/ 	.byte	0xff
	.zero		1


	//   ....[130]....
        /*0914*/ 	.word	0x00008360
        /*0918*/ 	.word	0x00000002
        /*091c*/ 	.word	0x00000110
        /*0920*/ 	.short	0x010a
        /*0922*/ 	.byte	0xff
	.zero		1


	//   ....[131]....
        /*0924*/ 	.word	0x000083b0
        /*0928*/ 	.word	0x00000002
        /*092c*/ 	.word	0x00000100
        /*0930*/ 	.short	0x010a
        /*0932*/ 	.byte	0xff
	.zero		1


	//   ....[132]....
        /*0934*/ 	.word	0x00008410
        /*0938*/ 	.word	0x00000000
        /*093c*/ 	.word	0x00000110
        /*0940*/ 	.short	0x010a
        /*0942*/ 	.byte	0xff
	.zero		1


	//   ....[133]....
        /*0944*/ 	.word	0x00008460
        /*0948*/ 	.word	0x00000000
        /*094c*/ 	.word	0x00000100
        /*0950*/ 	.short	0x010a
        /*0952*/ 	.byte	0xff
	.zero		1


	//   ....[134]....
        /*0954*/ 	.word	0x000084c0
        /*0958*/ 	.word	0x00000002
        /*095c*/ 	.word	0x00000140
        /*0960*/ 	.short	0x010a
        /*0962*/ 	.byte	0xff
	.zero		1


	//   ....[135]....
        /*0964*/ 	.word	0x00008520
        /*0968*/ 	.word	0x00000000
        /*096c*/ 	.word	0x00000000
        /*0970*/ 	.short	0x010a
        /*0972*/ 	.byte	0xff
	.zero		1


	//   ....[136]....
        /*0974*/ 	.word	0x00008580
        /*0978*/ 	.word	0x00000000
        /*097c*/ 	.word	0x00000000
        /*0980*/ 	.short	0x010a
        /*0982*/ 	.byte	0xff
	.zero		1


	//   ....[137]....
        /*0984*/ 	.word	0x000085e0
        /*0988*/ 	.word	0x00000000
        /*098c*/ 	.word	0x00000000
        /*0990*/ 	.short	0x010a
        /*0992*/ 	.byte	0xff
	.zero		1


	//   ....[138]....
        /*0994*/ 	.word	0x00008640
        /*0998*/ 	.word	0x00000000
        /*099c*/ 	.word	0x00000000
        /*09a0*/ 	.short	0x010a
        /*09a2*/ 	.byte	0xff
	.zero		1


	//   ....[139]....
        /*09a4*/ 	.word	0x000086a0
        /*09a8*/ 	.word	0x00000000
        /*09ac*/ 	.word	0x00000000
        /*09b0*/ 	.short	0x010a
        /*09b2*/ 	.byte	0xff
	.zero		1


	//   ....[140]....
        /*09b4*/ 	.word	0x000086f0
        /*09b8*/ 	.word	0x0000000c
        /*09bc*/ 	.word	0x00000100
        /*09c0*/ 	.short	0x010a
        /*09c2*/ 	.byte	0xff
	.zero		1


	//   ....[141]....
        /*09c4*/ 	.word	0x00008750
        /*09c8*/ 	.word	0x00000000
        /*09cc*/ 	.word	0x000000f8
        /*09d0*/ 	.short	0x010a
        /*09d2*/ 	.byte	0xff
	.zero		1


	//   ....[142]....
        /*09d4*/ 	.word	0x000087b0
        /*09d8*/ 	.word	0x00000000
        /*09dc*/ 	.word	0x000000d8
        /*09e0*/ 	.short	0x010a
        /*09e2*/ 	.byte	0xff
	.zero		1


	//   ....[143]....
        /*09e4*/ 	.word	0x00008810
        /*09e8*/ 	.word	0x00000006
        /*09ec*/ 	.word	0x000000d8
        /*09f0*/ 	.short	0x010a
        /*09f2*/ 	.byte	0xff
	.zero		1


	//   ....[144]....
        /*09f4*/ 	.word	0x00008870
        /*09f8*/ 	.word	0x00000000
        /*09fc*/ 	.word	0x00000000
        /*0a00*/ 	.short	0x010a
        /*0a02*/ 	.byte	0xff
	.zero		1


	//   ....[145]....
        /*0a04*/ 	.word	0x000088d0
        /*0a08*/ 	.word	0x00000000
        /*0a0c*/ 	.word	0x00000000
        /*0a10*/ 	.short	0x010a
        /*0a12*/ 	.byte	0xff
	.zero		1


	//   ....[146]....
        /*0a14*/ 	.word	0x00008920
        /*0a18*/ 	.word	0x00000000
        /*0a1c*/ 	.word	0x00000100
        /*0a20*/ 	.short	0x010a
        /*0a22*/ 	.byte	0xff
	.zero		1


	//   ....[147]....
        /*0a24*/ 	.word	0x00008970
        /*0a28*/ 	.word	0x00000002
        /*0a2c*/ 	.word	0x000000c0
        /*0a30*/ 	.short	0x010a
        /*0a32*/ 	.byte	0xff
	.zero		1


	//   ....[148]....
        /*0a34*/ 	.word	0x000089c0
        /*0a38*/ 	.word	0x00000047
        /*0a3c*/ 	.word	0x00000120
        /*0a40*/ 	.short	0x010a
        /*0a42*/ 	.byte	0xff
	.zero		1


	//   ....[149]....
        /*0a44*/ 	.word	0x00008a10
        /*0a48*/ 	.word	0x00000002
        /*0a4c*/ 	.word	0x000000c0
        /*0a50*/ 	.short	0x010a
        /*0a52*/ 	.byte	0xff
	.zero		1


	//----- nvinfo : EIATTR_NUM_MBARRIERS
	.align		4
.L_47:
        /*0a54*/ 	.byte	0x03, 0x38
        /*0a56*/ 	.short	0x0030


	//----- nvinfo : EIATTR_EXIT_INSTR_OFFSETS
	.align		4
        /*0a58*/ 	.byte	0x04, 0x1c
        /*0a5a*/ 	.short	(.L_49 - .L_48)


	//   ....[0]....
.L_48:
        /*0a5c*/ 	.word	0x00002ef0


	//   ....[1]....
        /*0a60*/ 	.word	0x000033e0


	//   ....[2]....
        /*0a64*/ 	.word	0x00003440


	//   ....[3]....
        /*0a68*/ 	.word	0x000043b0


	//   ....[4]....
        /*0a6c*/ 	.word	0x00005380


	//   ....[5]....
        /*0a70*/ 	.word	0x000053c0


	//   ....[6]....
        /*0a74*/ 	.word	0x00007c50


	//   ....[7]....
        /*0a78*/ 	.word	0x00007cd0


	//   ....[8]....
        /*0a7c*/ 	.word	0x00007d00


	//   ....[9]....
        /*0a80*/ 	.word	0x00007d70


	//----- nvinfo : EIATTR_MAX_THREADS
	.align		4
.L_49:
        /*0a84*/ 	.byte	0x04, 0x05
        /*0a86*/ 	.short	(.L_51 - .L_50)
.L_50:
        /*0a88*/ 	.word	0x00000100
        /*0a8c*/ 	.word	0x00000001
        /*0a90*/ 	.word	0x00000001


	//----- nvinfo : EIATTR_CRS_STACK_SIZE
	.align		4
.L_51:
        /*0a94*/ 	.byte	0x04, 0x1e
        /*0a96*/ 	.short	(.L_53 - .L_52)
.L_52:
        /*0a98*/ 	.word	0x00000000


	//----- nvinfo : EIATTR_CBANK_PARAM_SIZE
	.align		4
.L_53:
        /*0a9c*/ 	.byte	0x03, 0x19
        /*0a9e*/ 	.short	0x0800


	//----- nvinfo : EIATTR_PARAM_CBANK
	.align		4
        /*0aa0*/ 	.byte	0x04, 0x0a
        /*0aa2*/ 	.short	(.L_55 - .L_54)
	.align		4
.L_54:
        /*0aa4*/ 	.word	index@(.nv.constant0._ZN7cutlass13device_kernelINS_4gemm6kernel13GemmUniversalIN4cute5tupleIJiiiiEEENS1_10collective13CollectiveMmaINS1_35MainloopSm100TmaUmmaWarpSpecializedILi12ELi2ELi4ENS5_IJNS4_1CILi1EEENSA_ILi2EEESB_EEEEENS5_IJNSA_ILi64EEESF_NSA_ILi32EEEEEENS_10tfloat32_tENS5_IJlSB_lEEESI_SJ_NS4_8TiledMMAINS4_8MMA_AtomIJNS4_17SM100_MMA_TF32_SSISI_SI_fLi64ELi64ELNS4_4UMMA5MajorE0ELSO_0ELNSN_7ScaleInE0ELSP_0EEEEEENS4_6LayoutINS5_IJSB_SB_SB_EEENS5_IJNSA_ILi0EEESU_SU_EEEEENS5_IJNS4_10UnderscoreESX_SX_EEEEENS4_23SM90_TMA_LOAD_MULTICASTENS4_14ComposedLayoutINS4_7SwizzleILi3ELi4ELi3EEENS4_18smem_ptr_flag_bitsILi32EEENSS_INS5_IJNSA_ILi8EEESG_EEENS5_IJSG_SB_EEEEEEEvNS4_8identityENS4_13SM90_TMA_LOADES1A_vS1B_EENS_8epilogue10collective18CollectiveEpilogueINS1E_23Sm100TmaWarpSpecializedILi3ELi2ELi16ELb1ELb0EEEJSH_NS5_IJNSS_ISF_SB_EENSS_ISG_SB_EEEEESI_SJ_SI_SJ_NS1E_6fusion15FusionCallbacksIS1I_NS1M_17LinearCombinationISI_fSI_fLNS_15FloatRoundStyleE2EEESH_S1L_JEEENS4_5SM1004TMEM4LOAD26SM100_TMEM_LOAD_16dp128b8xES1C_S1A_NS4_17SM75_U32x4_LDSM_NENS4_14SM90_TMA_STOREES1A_NS4_17SM90_U32x4_STSM_NENS4_39AutoVectorizingCopyWithAssumedAlignmentILi128EEEEEEvvEEEEvNT_6ParamsE)
        /*0aa8*/ 	.short	0x0380
        /*0aaa*/ 	.short	0x0800


	//----- nvinfo : EIATTR_SW_WAR
	.align		4
.L_55:
        /*0aac*/ 	.byte	0x04, 0x36
        /*0aae*/ 	.short	(.L_57 - .L_56)
.L_56:
        /*0ab0*/ 	.word	0x00000008
.L_57:


//--------------------- .nv.callgraph             --------------------------
	.section	.nv.callgraph,"",@"SHT_CUDA_CALLGRAPH"
	.align	4
	.sectionentsize	8
	.align		4
        /*0000*/ 	.word	0x00000000
	.align		4
        /*0004*/ 	.word	0xffffffff
	.align		4
        /*0008*/ 	.word	index@(_ZN7cutlass13device_kernelINS_4gemm6kernel13GemmUniversalIN4cute5tupleIJiiiiEEENS1_10collective13CollectiveMmaINS1_35MainloopSm100TmaUmmaWarpSpecializedILi12ELi2ELi4ENS5_IJNS4_1CILi1EEENSA_ILi2EEESB_EEEEENS5_IJNSA_ILi64EEESF_NSA_ILi32EEEEEENS_10tfloat32_tENS5_IJlSB_lEEESI_SJ_NS4_8TiledMMAINS4_8MMA_AtomIJNS4_17SM100_MMA_TF32_SSISI_SI_fLi64ELi64ELNS4_4UMMA5MajorE0ELSO_0ELNSN_7ScaleInE0ELSP_0EEEEEENS4_6LayoutINS5_IJSB_SB_SB_EEENS5_IJNSA_ILi0EEESU_SU_EEEEENS5_IJNS4_10UnderscoreESX_SX_EEEEENS4_23SM90_TMA_LOAD_MULTICASTENS4_14ComposedLayoutINS4_7SwizzleILi3ELi4ELi3EEENS4_18smem_ptr_flag_bitsILi32EEENSS_INS5_IJNSA_ILi8EEESG_EEENS5_IJSG_SB_EEEEEEEvNS4_8identityENS4_13SM90_TMA_LOADES1A_vS1B_EENS_8epilogue10collective18CollectiveEpilogueINS1E_23Sm100TmaWarpSpecializedILi3ELi2ELi16ELb1ELb0EEEJSH_NS5_IJNSS_ISF_SB_EENSS_ISG_SB_EEEEESI_SJ_SI_SJ_NS1E_6fusion15FusionCallbacksIS1I_NS1M_17LinearCombinationISI_fSI_fLNS_15FloatRoundStyleE2EEESH_S1L_JEEENS4_5SM1004TMEM4LOAD26SM100_TMEM_LOAD_16dp128b8xES1C_S1A_NS4_17SM75_U32x4_LDSM_NENS4_14SM90_TMA_STOREES1A_NS4_17SM90_U32x4_STSM_NENS4_39AutoVectorizingCopyWithAssumedAlignmentILi128EEEEEEvvEEEEvNT_6ParamsE)
	.align		4
        /*000c*/ 	.word	index@(__assertfail)
	.align		4
        /*0010*/ 	.word	0x00000000
	.align		4
        /*0014*/ 	.word	0xfffffffe
	.align		4
        /*0018*/ 	.word	0x00000000
	.align		4
        /*001c*/ 	.word	0xfffffffd
	.align		4
        /*0020*/ 	.word	0x00000000
	.align		4
        /*0024*/ 	.word	0xfffffffc


//--------------------- .nv.constant4             --------------------------
	.section	.nv.constant4,"a",@progbits
	.align	8
	.align		8
.nv.constant4:
        /*0000*/ 	.dword	__assertfail
	.align		8
        /*0008*/ 	.dword	__unnamed_1
	.align		8
        /*0010*/ 	.dword	__unnamed_2
	.align		8
        /*0018*/ 	.dword	_ZN40_INTERNAL_34696d33_4_k_cu_6e082eef_321984cuda3std3__45__cpo5beginE
	.align		8
        /*0020*/ 	.dword	_ZN40_INTERNAL_34696d33_4_k_cu_6e082eef_321984cuda3std3__45__cpo3endE
	.align		8
        /*0028*/ 	.dword	_ZN40_INTERNAL_34696d33_4_k_cu_6e082eef_321984cuda3std3__45__cpo6cbeginE
	.align		8
        /*0030*/ 	.dword	_ZN40_INTERNAL_34696d33_4_k_cu_6e082eef_321984cuda3std3__45__cpo4cendE
	.align		8
        /*0038*/ 	.dword	_ZN40_INTERNAL_34696d33_4_k_cu_6e082eef_321984cuda3std3__442_GLOBAL__N__34696d33_4_k_cu_6e082eef_321986ignoreE
	.align		8
        /*0040*/ 	.dword	_ZN40_INTERNAL_34696d33_4_k_cu_6e082eef_321984cuda3std3__419piecewise_constructE
	.align		8
        /*0048*/ 	.dword	_ZN40_INTERNAL_34696d33_4_k_cu_6e082eef_321984cuda3std3__48in_placeE
	.align		8
        /*0050*/ 	.dword	_ZN40_INTERNAL_34696d33_4_k_cu_6e082eef_321984cuda3std6ranges3__45__cpo4swapE
	.align		8
        /*0058*/ 	.dword	_ZN40_INTERNAL_34696d33_4_k_cu_6e082eef_321984cuda3std6ranges3__45__cpo9iter_moveE
	.align		8
        /*0060*/ 	.dword	_ZN40_INTERNAL_34696d33_4_k_cu_6e082eef_321984cute7productE
	.align		8
        /*0068*/ 	.dword	_ZN40_INTERNAL_34696d33_4_k_cu_6e082eef_321984cute1_E
	.align		8
        /*0070*/ 	.dword	$str$25
	.align		8
        /*0078*/ 	.dword	$str$26
	.align		8
        /*0080*/ 	.dword	$str$27
	.align		8
        /*0088*/ 	.dword	$str$28


//--------------------- .text._ZN7cutlass13device_kernelINS_4gemm6kernel13GemmUniversalIN4cute5tupleIJiiiiEEENS1_10collective13CollectiveMmaINS1_35MainloopSm100TmaUmmaWarpSpecializedILi12ELi2ELi4ENS5_IJNS4_1CILi1EEENSA_ILi2EEESB_EEEEENS5_IJNSA_ILi64EEESF_NSA_ILi32EEEEEENS_10tfloat32_tENS5_IJlSB_lEEESI_SJ_NS4_8TiledMMAINS4_8MMA_AtomIJNS4_17SM100_MMA_TF32_SSISI_SI_fLi64ELi64ELNS4_4UMMA5MajorE0ELSO_0ELNSN_7ScaleInE0ELSP_0EEEEEENS4_6LayoutINS5_IJSB_SB_SB_EEENS5_IJNSA_ILi0EEESU_SU_EEEEENS5_IJNS4_10UnderscoreESX_SX_EEEEENS4_23SM90_TMA_LOAD_MULTICASTENS4_14ComposedLayoutINS4_7SwizzleILi3ELi4ELi3EEENS4_18smem_ptr_flag_bitsILi32EEENSS_INS5_IJNSA_ILi8EEESG_EEENS5_IJSG_SB_EEEEEEEvNS4_8identityENS4_13SM90_TMA_LOADES1A_vS1B_EENS_8epilogue10collective18CollectiveEpilogueINS1E_23Sm100TmaWarpSpecializedILi3ELi2ELi16ELb1ELb0EEEJSH_NS5_IJNSS_ISF_SB_EENSS_ISG_SB_EEEEESI_SJ_SI_SJ_NS1E_6fusion15FusionCallbacksIS1I_NS1M_17LinearCombinationISI_fSI_fLNS_15FloatRoundStyleE2EEESH_S1L_JEEENS4_5SM1004TMEM4LOAD26SM100_TMEM_LOAD_16dp128b8xES1C_S1A_NS4_17SM75_U32x4_LDSM_NENS4_14SM90_TMA_STOREES1A_NS4_17SM90_U32x4_STSM_NENS4_39AutoVectorizingCopyWithAssumedAlignmentILi128EEEEEEvvEEEEvNT_6ParamsE --------------------------
	.section	.text._ZN7cutlass13device_kernelINS_4gemm6kernel13GemmUniversalIN4cute5tupleIJiiiiEEENS1_10collective13CollectiveMmaINS1_35MainloopSm100TmaUmmaWarpSpecializedILi12ELi2ELi4ENS5_IJNS4_1CILi1EEENSA_ILi2EEESB_EEEEENS5_IJNSA_ILi64EEESF_NSA_ILi32EEEEEENS_10tfloat32_tENS5_IJlSB_lEEESI_SJ_NS4_8TiledMMAINS4_8MMA_AtomIJNS4_17SM100_MMA_TF32_SSISI_SI_fLi64ELi64ELNS4_4UMMA5MajorE0ELSO_0ELNSN_7ScaleInE0ELSP_0EEEEEENS4_6LayoutINS5_IJSB_SB_SB_EEENS5_IJNSA_ILi0EEESU_SU_EEEEENS5_IJNS4_10UnderscoreESX_SX_EEEEENS4_23SM90_TMA_LOAD_MULTICASTENS4_14ComposedLayoutINS4_7SwizzleILi3ELi4ELi3EEENS4_18smem_ptr_flag_bitsILi32EEENSS_INS5_IJNSA_ILi8EEESG_EEENS5_IJSG_SB_EEEEEEEvNS4_8identityENS4_13SM90_TMA_LOADES1A_vS1B_EENS_8epilogue10collective18CollectiveEpilogueINS1E_23Sm100TmaWarpSpecializedILi3ELi2ELi16ELb1ELb0EEEJSH_NS5_IJNSS_ISF_SB_EENSS_ISG_SB_EEEEESI_SJ_SI_SJ_NS1E_6fusion15FusionCallbacksIS1I_NS1M_17LinearCombinationISI_fSI_fLNS_15FloatRoundStyleE2EEESH_S1L_JEEENS4_5SM1004TMEM4LOAD26SM100_TMEM_LOAD_16dp128b8xES1C_S1A_NS4_17SM75_U32x4_LDSM_NENS4_14SM90_TMA_STOREES1A_NS4_17SM90_U32x4_STSM_NENS4_39AutoVectorizingCopyWithAssumedAlignmentILi128EEEEEEvvEEEEvNT_6ParamsE,"ax",@progbits
	.align	128
.text._ZN7cutlass13device_kernelINS_4gemm6kernel13GemmUniversalIN4cute5tupleIJiiiiEEENS1_10collective13CollectiveMmaINS1_35MainloopSm100TmaUmmaWarpSpecializedILi12ELi2ELi4ENS5_IJNS4_1CILi1EEENSA_ILi2EEESB_EEEEENS5_IJNSA_ILi64EEESF_NSA_ILi32EEEEEENS_10tfloat32_tENS5_IJlSB_lEEESI_SJ_NS4_8TiledMMAINS4_8MMA_AtomIJNS4_17SM100_MMA_TF32_SSISI_SI_fLi64ELi64ELNS4_4UMMA5MajorE0ELSO_0ELNSN_7ScaleInE0ELSP_0EEEEEENS4_6LayoutINS5_IJSB_SB_SB_EEENS5_IJNSA_ILi0EEESU_SU_EEEEENS5_IJNS4_10UnderscoreESX_SX_EEEEENS4_23SM90_TMA_LOAD_MULTICASTENS4_14ComposedLayoutINS4_7SwizzleILi3ELi4ELi3EEENS4_18smem_ptr_flag_bitsILi32EEENSS_INS5_IJNSA_ILi8EEESG_EEENS5_IJSG_SB_EEEEEEEvNS4_8identityENS4_13SM90_TMA_LOADES1A_vS1B_EENS_8epilogue10collective18CollectiveEpilogueINS1E_23Sm100TmaWarpSpecializedILi3ELi2ELi16ELb1ELb0EEEJSH_NS5_IJNSS_ISF_SB_EENSS_ISG_SB_EEEEESI_SJ_SI_SJ_NS1E_6fusion15FusionCallbacksIS1I_NS1M_17LinearCombinationISI_fSI_fLNS_15FloatRoundStyleE2EEESH_S1L_JEEENS4_5SM1004TMEM4LOAD26SM100_TMEM_LOAD_16dp128b8xES1C_S1A_NS4_17SM75_U32x4_LDSM_NENS4_14SM90_TMA_STOREES1A_NS4_17SM90_U32x4_STSM_NENS4_39AutoVectorizingCopyWithAssumedAlignmentILi128EEEEEEvvEEEEvNT_6ParamsE:
        .type           _ZN7cutlass13device_kernelINS_4gemm6kernel13GemmUniversalIN4cute5tupleIJiiiiEEENS1_10collective13CollectiveMmaINS1_35MainloopSm100TmaUmmaWarpSpecializedILi12ELi2ELi4ENS5_IJNS4_1CILi1EEENSA_ILi2EEESB_EEEEENS5_IJNSA_ILi64EEESF_NSA_ILi32EEEEEENS_10tfloat32_tENS5_IJlSB_lEEESI_SJ_NS4_8TiledMMAINS4_8MMA_AtomIJNS4_17SM100_MMA_TF32_SSISI_SI_fLi64ELi64ELNS4_4UMMA5MajorE0ELSO_0ELNSN_7ScaleInE0ELSP_0EEEEEENS4_6LayoutINS5_IJSB_SB_SB_EEENS5_IJNSA_ILi0EEESU_SU_EEEEENS5_IJNS4_10UnderscoreESX_SX_EEEEENS4_23SM90_TMA_LOAD_MULTICASTENS4_14ComposedLayoutINS4_7SwizzleILi3ELi4ELi3EEENS4_18smem_ptr_flag_bitsILi32EEENSS_INS5_IJNSA_ILi8EEESG_EEENS5_IJSG_SB_EEEEEEEvNS4_8identityENS4_13SM90_TMA_LOADES1A_vS1B_EENS_8epilogue10collective18CollectiveEpilogueINS1E_23Sm100TmaWarpSpecializedILi3ELi2ELi16ELb1ELb0EEEJSH_NS5_IJNSS_ISF_SB_EENSS_ISG_SB_EEEEESI_SJ_SI_SJ_NS1E_6fusion15FusionCallbacksIS1I_NS1M_17LinearCombinationISI_fSI_fLNS_15FloatRoundStyleE2EEESH_S1L_JEEENS4_5SM1004TMEM4LOAD26SM100_TMEM_LOAD_16dp128b8xES1C_S1A_NS4_17SM75_U32x4_LDSM_NENS4_14SM90_TMA_STOREES1A_NS4_17SM90_U32x4_STSM_NENS4_39AutoVectorizingCopyWithAssumedAlignmentILi128EEEEEEvvEEEEvNT_6ParamsE,@function
        .size           _ZN7cutlass13device_kernelINS_4gemm6kernel13GemmUniversalIN4cute5tupleIJiiiiEEENS1_10collective13CollectiveMmaINS1_35MainloopSm100TmaUmmaWarpSpecializedILi12ELi2ELi4ENS5_IJNS4_1CILi1EEENSA_ILi2EEESB_EEEEENS5_IJNSA_ILi64EEESF_NSA_ILi32EEEEEENS_10tfloat32_tENS5_IJlSB_lEEESI_SJ_NS4_8TiledMMAINS4_8MMA_AtomIJNS4_17SM100_MMA_TF32_SSISI_SI_fLi64ELi64ELNS4_4UMMA5MajorE0ELSO_0ELNSN_7ScaleInE0ELSP_0EEEEEENS4_6LayoutINS5_IJSB_SB_SB_EEENS5_IJNSA_ILi0EEESU_SU_EEEEENS5_IJNS4_10UnderscoreESX_SX_EEEEENS4_23SM90_TMA_LOAD_MULTICASTENS4_14ComposedLayoutINS4_7SwizzleILi3ELi4ELi3EEENS4_18smem_ptr_flag_bitsILi32EEENSS_INS5_IJNSA_ILi8EEESG_EEENS5_IJSG_SB_EEEEEEEvNS4_8identityENS4_13SM90_TMA_LOADES1A_vS1B_EENS_8epilogue10collective18CollectiveEpilogueINS1E_23Sm100TmaWarpSpecializedILi3ELi2ELi16ELb1ELb0EEEJSH_NS5_IJNSS_ISF_SB_EENSS_ISG_SB_EEEEESI_SJ_SI_SJ_NS1E_6fusion15FusionCallbacksIS1I_NS1M_17LinearCombinationISI_fSI_fLNS_15FloatRoundStyleE2EEESH_S1L_JEEENS4_5SM1004TMEM4LOAD26SM100_TMEM_LOAD_16dp128b8xES1C_S1A_NS4_17SM75_U32x4_LDSM_NENS4_14SM90_TMA_STOREES1A_NS4_17SM90_U32x4_STSM_NENS4_39AutoVectorizingCopyWithAssumedAlignmentILi128EEEEEEvvEEEEvNT_6ParamsE,(.L_x_186 - _ZN7cutlass13device_kernelINS_4gemm6kernel13GemmUniversalIN4cute5tupleIJiiiiEEENS1_10collective13CollectiveMmaINS1_35MainloopSm100TmaUmmaWarpSpecializedILi12ELi2ELi4ENS5_IJNS4_1CILi1EEENSA_ILi2EEESB_EEEEENS5_IJNSA_ILi64EEESF_NSA_ILi32EEEEEENS_10tfloat32_tENS5_IJlSB_lEEESI_SJ_NS4_8TiledMMAINS4_8MMA_AtomIJNS4_17SM100_MMA_TF32_SSISI_SI_fLi64ELi64ELNS4_4UMMA5MajorE0ELSO_0ELNSN_7ScaleInE0ELSP_0EEEEEENS4_6LayoutINS5_IJSB_SB_SB_EEENS5_IJNSA_ILi0EEESU_SU_EEEEENS5_IJNS4_10UnderscoreESX_SX_EEEEENS4_23SM90_TMA_LOAD_MULTICASTENS4_14ComposedLayoutINS4_7SwizzleILi3ELi4ELi3EEENS4_18smem_ptr_flag_bitsILi32EEENSS_INS5_IJNSA_ILi8EEESG_EEENS5_IJSG_SB_EEEEEEEvNS4_8identityENS4_13SM90_TMA_LOADES1A_vS1B_EENS_8epilogue10collective18CollectiveEpilogueINS1E_23Sm100TmaWarpSpecializedILi3ELi2ELi16ELb1ELb0EEEJSH_NS5_IJNSS_ISF_SB_EENSS_ISG_SB_EEEEESI_SJ_SI_SJ_NS1E_6fusion15FusionCallbacksIS1I_NS1M_17LinearCombinationISI_fSI_fLNS_15FloatRoundStyleE2EEESH_S1L_JEEENS4_5SM1004TMEM4LOAD26SM100_TMEM_LOAD_16dp128b8xES1C_S1A_NS4_17SM75_U32x4_LDSM_NENS4_14SM90_TMA_STOREES1A_NS4_17SM90_U32x4_STSM_NENS4_39AutoVectorizingCopyWithAssumedAlignmentILi128EEEEEEvvEEEEvNT_6ParamsE)
        .other          _ZN7cutlass13device_kernelINS_4gemm6kernel13GemmUniversalIN4cute5tupleIJiiiiEEENS1_10collective13CollectiveMmaINS1_35MainloopSm100TmaUmmaWarpSpecializedILi12ELi2ELi4ENS5_IJNS4_1CILi1EEENSA_ILi2EEESB_EEEEENS5_IJNSA_ILi64EEESF_NSA_ILi32EEEEEENS_10tfloat32_tENS5_IJlSB_lEEESI_SJ_NS4_8TiledMMAINS4_8MMA_AtomIJNS4_17SM100_MMA_TF32_SSISI_SI_fLi64ELi64ELNS4_4UMMA5MajorE0ELSO_0ELNSN_7ScaleInE0ELSP_0EEEEEENS4_6LayoutINS5_IJSB_SB_SB_EEENS5_IJNSA_ILi0EEESU_SU_EEEEENS5_IJNS4_10UnderscoreESX_SX_EEEEENS4_23SM90_TMA_LOAD_MULTICASTENS4_14ComposedLayoutINS4_7SwizzleILi3ELi4ELi3EEENS4_18smem_ptr_flag_bitsILi32EEENSS_INS5_IJNSA_ILi8EEESG_EEENS5_IJSG_SB_EEEEEEEvNS4_8identityENS4_13SM90_TMA_LOADES1A_vS1B_EENS_8epilogue10collective18CollectiveEpilogueINS1E_23Sm100TmaWarpSpecializedILi3ELi2ELi16ELb1ELb0EEEJSH_NS5_IJNSS_ISF_SB_EENSS_ISG_SB_EEEEESI_SJ_SI_SJ_NS1E_6fusion15FusionCallbacksIS1I_NS1M_17LinearCombinationISI_fSI_fLNS_15FloatRoundStyleE2EEESH_S1L_JEEENS4_5SM1004TMEM4LOAD26SM100_TMEM_LOAD_16dp128b8xES1C_S1A_NS4_17SM75_U32x4_LDSM_NENS4_14SM90_TMA_STOREES1A_NS4_17SM90_U32x4_STSM_NENS4_39AutoVectorizingCopyWithAssumedAlignmentILi128EEEEEEvvEEEEvNT_6ParamsE,@"STO_CUDA_ENTRY STV_DEFAULT"
_ZN7cutlass13device_kernelINS_4gemm6kernel13GemmUniversalIN4cute5tupleIJiiiiEEENS1_10collective13CollectiveMmaINS1_35MainloopSm100TmaUmmaWarpSpecializedILi12ELi2ELi4ENS5_IJNS4_1CILi1EEENSA_ILi2EEESB_EEEEENS5_IJNSA_ILi64EEESF_NSA_ILi32EEEEEENS_10tfloat32_tENS5_IJlSB_lEEESI_SJ_NS4_8TiledMMAINS4_8MMA_AtomIJNS4_17SM100_MMA_TF32_SSISI_SI_fLi64ELi64ELNS4_4UMMA5MajorE0ELSO_0ELNSN_7ScaleInE0ELSP_0EEEEEENS4_6LayoutINS5_IJSB_SB_SB_EEENS5_IJNSA_ILi0EEESU_SU_EEEEENS5_IJNS4_10UnderscoreESX_SX_EEEEENS4_23SM90_TMA_LOAD_MULTICASTENS4_14ComposedLayoutINS4_7SwizzleILi3ELi4ELi3EEENS4_18smem_ptr_flag_bitsILi32EEENSS_INS5_IJNSA_ILi8EEESG_EEENS5_IJSG_SB_EEEEEEEvNS4_8identityENS4_13SM90_TMA_LOADES1A_vS1B_EENS_8epilogue10collective18CollectiveEpilogueINS1E_23Sm100TmaWarpSpecializedILi3ELi2ELi16ELb1ELb0EEEJSH_NS5_IJNSS_ISF_SB_EENSS_ISG_SB_EEEEESI_SJ_SI_SJ_NS1E_6fusion15FusionCallbacksIS1I_NS1M_17LinearCombinationISI_fSI_fLNS_15FloatRoundStyleE2EEESH_S1L_JEEENS4_5SM1004TMEM4LOAD26SM100_TMEM_LOAD_16dp128b8xES1C_S1A_NS4_17SM75_U32x4_LDSM_NENS4_14SM90_TMA_STOREES1A_NS4_17SM90_U32x4_STSM_NENS4_39AutoVectorizingCopyWithAssumedAlignmentILi128EEEEEEvvEEEEvNT_6ParamsE:
[----:B------:R-:W1:Y:S01]  /*0000*/  LDC R1, c[0x0][0x37c] ;  /* 0x0000df00ff017b82 */ /* 0x000e620000000800 */
[----:B------:R-:W2:Y:S01]  /*0010*/  S2R R64, SR_TID.X ;  /* 0x0000000000407919 */ /* 0x000ea20000002100 */
[----:B------:R-:W3:Y:S01]  /*0020*/  LDCU.64 UR8, c[0x0][0x890] ;  /* 0x00011200ff0877ac */ /* 0x000ee20008000a00 */
[----:B------:R-:W-:Y:S02]  /*0030*/  PRMT R53, RZ, 0x7610, R53 ;  /* 0x00007610ff357816 */ /* 0x000fe40000000035 */
[----:B------:R-:W-:Y:S01]  /*0040*/  ELECT P3, URZ, PT ;  /* 0x0000000000ff782f */ /* 0x000fe20003860000 */
[----:B---3--:R-:W-:-:S04]  /*0050*/  UISETP.NE.U32.AND UP0, UPT, UR8, URZ, UPT ;  /* 0x000000ff0800728c */ /* 0x008fc8000bf05070 */
[----:B------:R-:W-:Y:S01]  /*0060*/  UISETP.NE.AND.EX UP0, UPT, UR9, URZ, UPT, UP0 ;  /* 0x000000ff0900728c */ /* 0x000fe2000bf05300 */
[----:B--2---:R-:W-:-:S05]  /*0070*/  SHF.R.U32.HI R54, RZ, 0x5, R64 ;  /* 0x00000005ff367819 */ /* 0x004fca0000011640 */
[----:B------:R-:W2:Y:S02]  /*0080*/  SHFL.IDX PT, R0, R54, RZ, 0x1f ;  /* 0x00001fff36007589 */ /* 0x000ea400000e0000 */
[----:B--2---:R-:W-:Y:S01]  /*0090*/  R2UR UR22, R0 ;  /* 0x00000000001672ca */ /* 0x004fe200000e0000 */
[----:B-1----:R-:W-:-:S14]  /*00a0*/  BRA.U UP0, `(.L_x_0) ;  /* 0x0000000100307547 */ /* 0x002fdc000b800000 */
[----:B------:R-:W1:Y:S02]  /*00b0*/  LDCU.64 UR4, c[0x0][0x888] ;  /* 0x00011100ff0477ac */ /* 0x000e640008000a00 */
[----:B-1----:R-:W-:-:S04]  /*00c0*/  UISETP.NE.U32.AND UP0, UPT, UR4, URZ, UPT ;  /* 0x000000ff0400728c */ /* 0x002fc8000bf05070 */
[----:B------:R-:W-:-:S09]  /*00d0*/  UISETP.NE.AND.EX UP0, UPT, UR5, URZ, UPT, UP0 ;  /* 0x000000ff0500728c */ /* 0x000fd2000bf05300 */
[----:B------:R-:W-:Y:S05]  /*00e0*/  BRA.U !UP0, `(.L_x_1) ;  /* 0x0000000108147547 */ /* 0x000fea000b800000 */
[----:B------:R-:W1:Y:S01]  /*00f0*/  LDC.64 R26, c[0x0][0x888] ;  /* 0x00022200ff1a7b82 */ /* 0x000e620000000a00 */
[----:B------:R-:W1:Y:S02]  /*0100*/  LDCU.64 UR4, c[0x0][0x358] ;  /* 0x00006b00ff0477ac */ /* 0x000e640008000a00 */
[----:B-1----:R1:W5:Y:S01]  /*0110*/  LDG.E R26, desc[UR4][R26.64] ;  /* 0x000000041a1a7981 */ /* 0x002362000c1e1900 */
[----:B------:R-:W-:Y:S01]  /*0120*/  HFMA2 R53, -RZ, RZ, 0, 5.9604644775390625e-08 ;  /* 0x00000001ff357431 */ /* 0x000fe200000001ff */
[----:B------:R-:W-:Y:S05]  /*0130*/  BRA `(.L_x_0) ;  /* 0x00000000000c7947 */ /* 0x000fea0003800000 */
.L_x_1:
[----:B------:R-:W1:Y:S01]  /*0140*/  LDCU UR4, c[0x0][0x880] ;  /* 0x00011000ff0477ac */ /* 0x000e620008000800 */
[----:B------:R-:W-:Y:S01]  /*0150*/  HFMA2 R53, -RZ, RZ, 0, 5.9604644775390625e-08 ;  /* 0x00000001ff357431 */ /* 0x000fe200000001ff */
[----:B-1----:R-:W-:-:S07]  /*0160*/  MOV R26, UR4 ;  /* 0x00000004001a7c02 */ /* 0x002fce0008000f00 */
.L_x_0:
[----:B------:R-:W2:Y:S02]  /*0170*/  LDCU.64 UR4, c[0x0][0x8b0] ;  /* 0x00011600ff0477ac */ /* 0x000ea40008000a00 */
[----:B--2---:R-:W-:-:S04]  /*0180*/  UISETP.NE.U32.AND UP0, UPT, UR4, URZ, UPT ;  /* 0x000000ff0400728c */ /* 0x004fc8000bf05070 */
[----:B------:R-:W-:-:S09]  /*0190*/  UISETP.NE.AND.EX UP0, UPT, UR5, URZ, UPT, UP0 ;  /* 0x000000ff0500728c */ /* 0x000fd2000bf05300 */
[----:B------:R-:W-:Y:S05]  /*01a0*/  BRA.U UP0, `(.L_x_2) ;  /* 0x0000000100287547 */ /* 0x000fea000b800000 */
[----:B------:R-:W2:Y:S02]  /*01b0*/  LDCU.64 UR4, c[0x0][0x8a8] ;  /* 0x00011500ff0477ac */ /* 0x000ea40008000a00 */
[----:B--2---:R-:W-:-:S04]  /*01c0*/  UISETP.NE.U32.AND UP0, UPT, UR4, URZ, UPT ;  /* 0x000000ff0400728c */ /* 0x004fc8000bf05070 */
[----:B------:R-:W-:-:S09]  /*01d0*/  UISETP.NE.AND.EX UP0, UPT, UR5, URZ, UPT, UP0 ;  /* 0x000000ff0500728c */ /* 0x000fd2000bf05300 */
[----:B------:R-:W-:Y:S05]  /*01e0*/  BRA.U !UP0, `(.L_x_3) ;  /* 0x0000000108107547 */ /* 0x000fea000b800000 */
[----:B------:R-:W2:Y:S01]  /*01f0*/  LDC.64 R24, c[0x0][0x8a8] ;  /* 0x00022a00ff187b82 */ /* 0x000ea20000000a00 */
[----:B------:R-:W2:Y:S02]  /*0200*/  LDCU.64 UR4, c[0x0][0x358] ;  /* 0x00006b00ff0477ac */ /* 0x000ea40008000a00 */
[----:B--2---:R2:W5:Y:S01]  /*0210*/  LDG.E R24, desc[UR4][R24.64] ;  /* 0x0000000418187981 */ /* 0x004562000c1e1900 */
[----:B------:R-:W-:Y:S05]  /*0220*/  BRA `(.L_x_2) ;  /* 0x0000000000087947 */ /* 0x000fea0003800000 */
.L_x_3:
[----:B------:R-:W2:Y:S02]  /*0230*/  LDCU UR4, c[0x0][0x8a0] ;  /* 0x00011400ff0477ac */ /* 0x000ea40008000800 */
[----:B--2---:R-:W-:Y:S02]  /*0240*/  MOV R24, UR4 ;  /* 0x0000000400187c02 */ /* 0x004fe40008000f00 */
.L_x_2:
[----:B------:R-:W-:Y:S01]  /*0250*/  IMAD.U32 R0, RZ, RZ, UR22 ;  /* 0x00000016ff007e24 */ /* 0x000fe2000f8e00ff */
[----:B------:R-:W-:Y:S04]  /*0260*/  BSSY.RECONVERGENT B0, `(.L_x_4) ;  /* 0x000000c000007945 */ /* 0x000fe80003800200 */
[C---:B------:R-:W-:Y:S02]  /*0270*/  ISETP.NE.OR P1, PT, R0.reuse, 0x1, !P3 ;  /* 0x000000010000780c */ /* 0x040fe40005f25670 */
[----:B------:R-:W-:-:S11]  /*0280*/  ISETP.NE.OR P0, PT, R0, 0x3, !P3 ;  /* 0x000000030000780c */ /* 0x000fd60005f05670 */
[----:B------:R-:W-:Y:S05]  /*0290*/  @P1 BRA `(.L_x_5) ;  /* 0x0000000000201947 */ /* 0x000fea0003800000 */
[----:B------:R-:W3:Y:S02]  /*02a0*/  LDCU.64 UR4, c[0x0][0x348] ;  /* 0x00006900ff0477ac */ /* 0x000ee40008000a00 */
[----:B---3--:R-:W-:Y:S02]  /*02b0*/  UIADD3 UR6, UP1, UPT, UR4, 0x80, URZ ;  /* 0x0000008004067890 */ /* 0x008fe4000ff3e0ff */
[----:B------:R-:W-:Y:S02]  /*02c0*/  UIADD3 UR4, UP0, UPT, UR4, 0x180, URZ ;  /* 0x0000018004047890 */ /* 0x000fe4000ff1e0ff */
[----:B------:R-:W-:Y:S02]  /*02d0*/  UIADD3.X UR7, UPT, UPT, URZ, UR5, URZ, UP1, !UPT ;  /* 0x00000005ff077290 */ /* 0x000fe40008ffe4ff */
[----:B------:R-:W-:-:S07]  /*02e0*/  UIADD3.X UR5, UPT, UPT, URZ, UR5, URZ, UP0, !UPT ;  /* 0x00000005ff057290 */ /* 0x000fce00087fe4ff */
[----:B------:R3:W-:Y:S02]  /*02f0*/  UTMACCTL.PF [UR6] ;  /* 0x00000000060079b9 */ /* 0x0007e40008040000 */
[----:B------:R3:W-:Y:S02]  /*0300*/  UTMACCTL.PF [UR4] ;  /* 0x00000000040079b9 */ /* 0x0007e40008040000 */
[----:B---3--:R-:W-:Y:S01]  /*0310*/  NOP ;  /* 0x0000000000007918 */ /* 0x008fe20000000000 */
.L_x_5:
[----:B------:R-:W-:Y:S05]  /*0320*/  BSYNC.RECONVERGENT B0 ;  /* 0x0000000000007941 */ /* 0x000fea0003800200 */
.L_x_4:
[----:B------:R-:W-:Y:S04]  /*0330*/  BSSY.RECONVERGENT B0, `(.L_x_6) ;  /* 0x000000a000007945 */ /* 0x000fe80003800200 */
        /* <DEDUP_REMOVED lines=9> */
.L_x_7:
[----:B------:R-:W-:Y:S05]  /*03d0*/  BSYNC.RECONVERGENT B0 ;  /* 0x0000000000007941 */ /* 0x000fea0003800200 */
.L_x_6:
[----:B------:R-:W3:Y:S01]  /*03e0*/  LDCU.64 UR4, c[0x0][0x888] ;  /* 0x00011100ff0477ac */ /* 0x000ee20008000a00 */
[----:B------:R-:W-:Y:S02]  /*03f0*/  UISETP.EQ.U32.AND UP1, UPT, UR8, URZ, UPT ;  /* 0x000000ff0800728c */ /* 0x000fe4000bf22070 */
[----:B------:R-:W-:Y:S02]  /*0400*/  UPLOP3.LUT UP3, UPT, UPT, UPT, UPT, 0x80, 0x8 ;  /* 0x000000000008789c */ /* 0x000fe40003f6f070 */
[----:B---3--:R-:W-:-:S04]  /*0410*/  UISETP.NE.U32.AND UP0, UPT, UR4, URZ, UPT ;  /* 0x000000ff0400728c */ /* 0x008fc8000bf05070 */
[----:B------:R-:W-:-:S04]  /*0420*/  UISETP.NE.AND.EX UP0, UPT, UR5, URZ, UPT, UP0 ;  /* 0x000000ff0500728c */ /* 0x000fc8000bf05300 */
[----:B------:R-:W-:-:S04]  /*0430*/  UISETP.EQ.OR.EX UP2, UPT, UR9, URZ, !UP0, UP1 ;  /* 0x000000ff0900728c */ /* 0x000fc8000c742710 */
[----:B------:R-:W-:-:S06]  /*0440*/  UP2UR UR4, UPR, URZ, 0x4 ;  /* 0x00000004ff047883 */ /* 0x000fcc0008000000 */
[----:B------:R-:W-:Y:S01]  /*0450*/  MOV R57, UR4 ;  /* 0x0000000400397c02 */ /* 0x000fe20008000f00 */
[----:B------:R-:W-:Y:S06]  /*0460*/  BRA.U !UP2, `(.L_x_8) ;  /* 0x000000010a207547 */ /* 0x000fec000b800000 */
[----:B------:R-:W-:Y:S01]  /*0470*/  UISETP.NE.U32.AND UP1, UPT, UR8, URZ, UPT ;  /* 0x000000ff0800728c */ /* 0x000fe2000bf25070 */
[----:B-----5:R-:W-:Y:S01]  /*0480*/  FSETP.NEU.AND P0, PT, R26, RZ, PT ;  /* 0x000000ff1a00720b */ /* 0x020fe20003f0d000 */
[----:B------:R-:W-:Y:S02]  /*0490*/  USEL UR4, URZ, 0xffffffff, UP0 ;  /* 0xffffffffff047887 */ /* 0x000fe40008000000 */
[----:B------:R-:W-:-:S10]  /*04a0*/  UISETP.NE.AND.EX UP1, UPT, UR9, URZ, UPT, UP1 ;  /* 0x000000ff0900728c */ /* 0x000fd4000bf25310 */
[----:B------:R-:W-:Y:S01]  /*04b0*/  VOTEU.ANY UP0, P0 ;  /* 0x0000000000ff7886 */ /* 0x000fe20000000100 */
[----:B------:R-:W-:-:S04]  /*04c0*/  @!UP1 USEL UR4, URZ, 0xffffffff, UP0 ;  /* 0xffffffffff049887 */ /* 0x000fc80008000000 */
[----:B------:R-:W-:-:S04]  /*04d0*/  ULOP3.LUT UR4, UR4, 0x1, URZ, 0xc0, !UPT ;  /* 0x0000000104047892 */ /* 0x000fc8000f8ec0ff */
[----:B------:R-:W-:-:S11]  /*04e0*/  UISETP.NE.U32.AND UP3, UPT, UR4, 0x1, UPT ;  /* 0x000000010400788c */ /* 0x000fd6000bf65070 */
.L_x_8:
[----:B------:R-:W3:Y:S01]  /*04f0*/  SHFL.IDX PT, R2, R54, RZ, 0x1f ;  /* 0x00001fff36027589 */ /* 0x000ee200000e0000 */
[----:B------:R-:W-:-:S04]  /*0500*/  UISETP.NE.AND UP0, UPT, UR22, 0x2, UPT ;  /* 0x000000021600788c */ /* 0x000fc8000bf05270 */
[----:B------:R-:W-:Y:S01]  /*0510*/  USEL UR37, URZ, 0x1, UP0 ;  /* 0x00000001ff257887 */ /* 0x000fe20008000000 */
[----:B---3--:R-:W-:-:S13]  /*0520*/  ISETP.NE.AND P0, PT, R2, RZ, PT ;  /* 0x000000ff0200720c */ /* 0x008fda0003f05270 */
[----:B------:R-:W-:Y:S05]  /*0530*/  @P0 BRA `(.L_x_9) ;  /* 0x0000000000a40947 */ /* 0x000fea0003800000 */
[----:B------:R-:W-:Y:S01]  /*0540*/  ELECT P0, URZ, PT ;  /* 0x0000000000ff782f */ /* 0x000fe20003800000 */
[----:B------:R-:W-:-:S12]  /*0550*/  BSSY.RECONVERGENT B0, `(.L_x_9) ;  /* 0x0000027000007945 */ /* 0x000fd80003800200 */
[----:B------:R-:W-:Y:S05]  /*0560*/  @!P0 BRA `(.L_x_10) ;  /* 0x0000000000948947 */ /* 0x000fea0003800000 */
[----:B------:R-:W3:Y:S01]  /*0570*/  S2UR UR4, SR_CgaCtaId ;  /* 0x00000000000479c3 */ /* 0x000ee20000008800 */
[----:B------:R-:W-:Y:S01]  /*0580*/  UMOV UR5, 0x400 ;  /* 0x0000040000057882 */ /* 0x000fe20000000000 */
[----:B------:R-:W-:Y:S01]  /*0590*/  UMOV UR8, 0x1 ;  /* 0x0000000100087882 */ /* 0x000fe20000000000 */
[----:B------:R-:W-:Y:S01]  /*05a0*/  UMOV UR6, 0x2 ;  /* 0x0000000200067882 */ /* 0x000fe20000000000 */
[----:B------:R-:W-:-:S04]  /*05b0*/  UIADD3 UR8, UPT, UPT, -UR8, 0x100000, URZ ;  /* 0x0010000008087890 */ /* 0x000fc8000fffe1ff */
[----:B------:R-:W-:Y:S02]  /*05c0*/  USHF.L.U32 UR9, UR8, 0xb, URZ ;  /* 0x0000000b08097899 */ /* 0x000fe400080006ff */
[----:B------:R-:W-:Y:S02]  /*05d0*/  USHF.L.U32 UR8, UR8, 0x1, URZ ;  /* 0x0000000108087899 */ /* 0x000fe400080006ff */
[----:B------:R-:W-:-:S04]  /*05e0*/  UIADD3 UR6, UPT, UPT, -UR6, 0x100000, URZ ;  /* 0x0010000006067890 */ /* 0x000fc8000fffe1ff */
[----:B------:R-:W-:Y:S02]  /*05f0*/  USHF.L.U32 UR7, UR6, 0xb, URZ ;  /* 0x0000000b06077899 */ /* 0x000fe400080006ff */
[----:B------:R-:W-:Y:S02]  /*0600*/  USHF.L.U32 UR6, UR6, 0x1, URZ ;  /* 0x0000000106067899 */ /* 0x000fe400080006ff */
[----:B---3--:R-:W-:Y:S01]  /*0610*/  ULEA UR4, UR4, UR5, 0x18 ;  /* 0x0000000504047291 */ /* 0x008fe2000f8ec0ff */
[----:B------:R-:W3:Y:S11]  /*0620*/  FENCE.VIEW.ASYNC.S ;  /* 0x00000000000073c6 */ /* 0x000ef60000000000 */
[----:B---3--:R3:W4:Y:S01]  /*0630*/  SYNCS.EXCH.64 URZ, [UR4], UR8 ;  /* 0x0000000804ff75b2 */ /* 0x0087220008000100 */
[----:B------:R3:W1:Y:S01]  /*0640*/  SYNCS.EXCH.64 URZ, [UR4+0x60], UR6 ;  /* 0x0000600604ff75b2 */ /* 0x0006620008000100 */
        /* <DEDUP_REMOVED lines=21> */
[----:B------:R3:W1:Y:S02]  /*07a0*/  SYNCS.EXCH.64 URZ, [UR4+0xb8], UR6 ;  /* 0x0000b80604ff75b2 */ /* 0x0006640008000100 */
[----:B---34-:R-:W-:Y:S01]  /*07b0*/  NOP ;  /* 0x0000000000007918 */ /* 0x018fe20000000000 */
.L_x_10:
[----:B------:R-:W-:Y:S05]  /*07c0*/  BSYNC.RECONVERGENT B0 ;  /* 0x0000000000007941 */ /* 0x000fea0003800200 */
.L_x_9:
[----:B------:R-:W3:Y:S01]  /*07d0*/  SHFL.IDX PT, R2, R54, RZ, 0x1f ;  /* 0x00001fff36027589 */ /* 0x000ee200000e0000 */
[----:B------:R-:W-:Y:S01]  /*07e0*/  NOP ;  /* 0x0000000000007918 */ /* 0x000fe20000000000 */
[----:B---3--:R-:W-:-:S13]  /*07f0*/  ISETP.NE.AND P0, PT, R2, 0x1, PT ;  /* 0x000000010200780c */ /* 0x008fda0003f05270 */
[----:B------:R-:W-:Y:S05]  /*0800*/  @P0 BRA `(.L_x_11) ;  /* 0x0000000000500947 */ /* 0x000fea0003800000 */
        /* <DEDUP_REMOVED lines=9> */
[----:B------:R-:W-:Y:S01]  /*08a0*/  USHF.L.U32 UR6, UR6, 0x1, URZ ;  /* 0x0000000106067899 */ /* 0x000fe200080006ff */
[----:B------:R-:W-:Y:S01]  /*08b0*/  ELECT P0, URZ, PT ;  /* 0x0000000000ff782f */ /* 0x000fe20003800000 */
[----:B---3--:R-:W-:Y:S01]  /*08c0*/  ULEA UR4, UR4, UR5, 0x18 ;  /* 0x0000000504047291 */ /* 0x008fe2000f8ec0ff */
[----:B------:R-:W3:Y:S11]  /*08d0*/  FENCE.VIEW.ASYNC.S ;  /* 0x00000000000073c6 */ /* 0x000ef60000000000 */
[----:B---3--:R3:W4:Y:S01]  /*08e0*/  SYNCS.EXCH.64 URZ, [UR4+0xc0], UR8 ;  /* 0x0000c00804ff75b2 */ /* 0x0087220008000100 */
[----:B------:R3:W1:Y:S01]  /*08f0*/  SYNCS.EXCH.64 URZ, [UR4+0xd8], UR6 ;  /* 0x0000d80604ff75b2 */ /* 0x0006620008000100 */
[----:B------:R3:W1:Y:S01]  /*0900*/  SYNCS.EXCH.64 URZ, [UR4+0xc8], UR8 ;  /* 0x0000c80804ff75b2 */ /* 0x0006620008000100 */
[----:B------:R3:W1:Y:S01]  /*0910*/  SYNCS.EXCH.64 URZ, [UR4+0xe0], UR6 ;  /* 0x0000e00604ff75b2 */ /* 0x0006620008000100 */
[----:B------:R3:W1:Y:S01]  /*0920*/  SYNCS.EXCH.64 URZ, [UR4+0xd0], UR8 ;  /* 0x0000d00804ff75b2 */ /* 0x0006620008000100 */
[----:B------:R3:W1:Y:S01]  /*0930*/  SYNCS.EXCH.64 URZ, [UR4+0xe8], UR6 ;  /* 0x0000e80604ff75b2 */ /* 0x0006620008000100 */
[----:B------:R-:W-:Y:S01]  /*0940*/  NOP ;  /* 0x0000000000007918 */ /* 0x000fe20000000000 */
.L_x_11:
[----:B------:R-:W2:Y:S01]  /*0950*/  SHFL.IDX PT, R2, R54, RZ, 0x1f ;  /* 0x00001fff36027589 */ /* 0x000ea200000e0000 */
[----:B------:R-:W-:Y:S01]  /*0960*/  NOP ;  /* 0x0000000000007918 */ /* 0x000fe20000000000 */
[----:B--2---:R-:W-:-:S13]  /*0970*/  ISETP.NE.AND P0, PT, R2, 0x3, PT ;  /* 0x000000030200780c */ /* 0x004fda0003f05270 */
[----:B------:R-:W-:Y:S05]  /*0980*/  @P0 BRA `(.L_x_12) ;  /* 0x0000000000300947 */ /* 0x000fea0003800000 */
[----:B---3--:R-:W2:Y:S01]  /*0990*/  S2UR UR6, SR_CgaCtaId ;  /* 0x00000000000679c3 */ /* 0x008ea20000008800 */
[----:B------:R-:W-:Y:S01]  /*09a0*/  UMOV UR4, 0x400 ;  /* 0x0000040000047882 */ /* 0x000fe20000000000 */
[----:B------:R-:W-:Y:S01]  /*09b0*/  UMOV UR5, 0x20 ;  /* 0x0000002000057882 */ /* 0x000fe20000000000 */
[----:B------:R-:W-:Y:S01]  /*09c0*/  ELECT P0, URZ, PT ;  /* 0x0000000000ff782f */ /* 0x000fe20003800000 */
[----:B--2---:R-:W-:Y:S02]  /*09d0*/  ULEA UR6, UR6, UR4, 0x18 ;  /* 0x0000000406067291 */ /* 0x004fe4000f8ec0ff */
[----:B------:R-:W-:-:S04]  /*09e0*/  UIADD3 UR4, UPT, UPT, -UR5, 0x100000, URZ ;  /* 0x0010000005047890 */ /* 0x000fc8000fffe1ff */
[----:B------:R-:W-:Y:S02]  /*09f0*/  USHF.L.U32 UR5, UR4, 0xb, URZ ;  /* 0x0000000b04057899 */ /* 0x000fe400080006ff */
[----:B------:R-:W-:Y:S01]  /*0a00*/  USHF.L.U32 UR4, UR4, 0x1, URZ ;  /* 0x0000000104047899 */ /* 0x000fe200080006ff */
[----:B------:R-:W2:Y:S11]  /*0a10*/  FENCE.VIEW.ASYNC.S ;  /* 0x00000000000073c6 */ /* 0x000eb60000000000 */
[----:B--2---:R2:W3:Y:S01]  /*0a20*/  SYNCS.EXCH.64 URZ, [UR6+0xf0], UR4 ;  /* 0x0000f00406ff75b2 */ /* 0x0044e20008000100 */
[----:B------:R2:W1:Y:S01]  /*0a30*/  SYNCS.EXCH.64 URZ, [UR6+0xf8], UR4 ;  /* 0x0000f80406ff75b2 */ /* 0x0004620008000100 */
[----:B------:R-:W-:Y:S01]  /*0a40*/  NOP ;  /* 0x0000000000007918 */ /* 0x000fe20000000000 */
.L_x_12:
[----:B------:R-:W4:Y:S01]  /*0a50*/  SHFL.IDX PT, R2, R54, RZ, 0x1f ;  /* 0x00001fff36027589 */ /* 0x000f2200000e0000 */
[----:B------:R-:W-:Y:S01]  /*0a60*/  NOP ;  /* 0x0000000000007918 */ /* 0x000fe20000000000 */
[----:B----4-:R-:W-:-:S13]  /*0a70*/  ISETP.NE.AND P0, PT, R2, 0x4, PT ;  /* 0x000000040200780c */ /* 0x010fda0003f05270 */
[----:B------:R-:W-:Y:S05]  /*0a80*/  @P0 BRA `(.L_x_13) ;  /* 0x00000000004c0947 */ /* 0x000fea0003800000 */
[----:B--23--:R-:W2:Y:S01]  /*0a90*/  S2UR UR6, SR_CgaCtaId ;  /* 0x00000000000679c3 */ /* 0x00cea20000008800 */
[----:B------:R-:W-:Y:S01]  /*0aa0*/  UMOV UR4, 0x1e0 ;  /* 0x000001e000047882 */ /* 0x000fe20000000000 */
[----:B------:R-:W-:Y:S01]  /*0ab0*/  UMOV UR5, 0x400 ;  /* 0x0000040000057882 */ /* 0x000fe20000000000 */
[----:B------:R-:W-:Y:S01]  /*0ac0*/  USEL UR4, UR4, 0x1a0, UP3 ;  /* 0x000001a004047887 */ /* 0x000fe20009800000 */
[----:B------:R-:W-:Y:S01]  /*0ad0*/  UMOV UR8, 0x1 ;  /* 0x0000000100087882 */ /* 0x000fe20000000000 */
[----:B------:R-:W-:Y:S01]  /*0ae0*/  ELECT P0, URZ, PT ;  /* 0x0000000000ff782f */ /* 0x000fe20003800000 */
[----:B------:R-:W-:-:S04]  /*0af0*/  UIADD3 UR8, UPT, UPT, -UR8, 0x100000, URZ ;  /* 0x0010000008087890 */ /* 0x000fc8000fffe1ff */
[----:B------:R-:W-:Y:S02]  /*0b00*/  USHF.L.U32 UR9, UR8, 0xb, URZ ;  /* 0x0000000b08097899 */ /* 0x000fe400080006ff */
[----:B------:R-:W-:Y:S02]  /*0b10*/  USHF.L.U32 UR8, UR8, 0x1, URZ ;  /* 0x0000000108087899 */ /* 0x000fe400080006ff */
[----:B--2---:R-:W-:Y:S02]  /*0b20*/  ULEA UR6, UR6, UR5, 0x18 ;  /* 0x0000000506067291 */ /* 0x004fe4000f8ec0ff */
[----:B------:R-:W-:-:S04]  /*0b30*/  UIADD3 UR4, UPT, UPT, -UR4, 0x100000, URZ ;  /* 0x0010000004047890 */ /* 0x000fc8000fffe1ff */
[----:B------:R-:W-:Y:S02]  /*0b40*/  USHF.L.U32 UR5, UR4, 0xb, URZ ;  /* 0x0000000b04057899 */ /* 0x000fe400080006ff */
[----:B------:R-:W-:Y:S01]  /*0b50*/  USHF.L.U32 UR4, UR4, 0x1, URZ ;  /* 0x0000000104047899 */ /* 0x000fe200080006ff */
[----:B------:R-:W2:Y:S03]  /*0b60*/  FENCE.VIEW.ASYNC.S ;  /* 0x00000000000073c6 */ /* 0x000ea60000000000 */
[----:B--2---:R4:W2:Y:S08]  /*0b70*/  SYNCS.EXCH.64 URZ, [UR6+0x100], UR8 ;  /* 0x0001000806ff75b2 */ /* 0x0048b00008000100 */
[----:B------:R4:W3:Y:S01]  /*0b80*/  SYNCS.EXCH.64 URZ, [UR6+0x110], UR4 ;  /* 0x0001100406ff75b2 */ /* 0x0008e20008000100 */
[----:B------:R4:W1:Y:S01]  /*0b90*/  SYNCS.EXCH.64 URZ, [UR6+0x108], UR8 ;  /* 0x0001080806ff75b2 */ /* 0x0008620008000100 */
[----:B------:R4:W1:Y:S02]  /*0ba0*/  SYNCS.EXCH.64 URZ, [UR6+0x118], UR4 ;  /* 0x0001180406ff75b2 */ /* 0x0008640008000100 */
[----:B----4-:R-:W-:Y:S01]  /*0bb0*/  NOP ;  /* 0x0000000000007918 */ /* 0x010fe20000000000 */
.L_x_13:
[----:B------:R-:W4:Y:S01]  /*0bc0*/  SHFL.IDX PT, R2, R54, RZ, 0x1f ;  /* 0x00001fff36027589 */ /* 0x000f2200000e0000 */
[----:B------:R-:W-:Y:S01]  /*0bd0*/  NOP ;  /* 0x0000000000007918 */ /* 0x000fe20000000000 */
[----:B----4-:R-:W-:-:S13]  /*0be0*/  ISETP.NE.AND P0, PT, R2, 0x5, PT ;  /* 0x000000050200780c */ /* 0x010fda0003f05270 */
[----:B------:R-:W-:Y:S05]  /*0bf0*/  @P0 BRA `(.L_x_14) ;  /* 0x0000000000580947 */ /* 0x000fea0003800000 */
[----:B--23--:R-:W2:Y:S01]  /*0c00*/  S2UR UR4, SR_CgaCtaId ;  /* 0x00000000000479c3 */ /* 0x00cea20000008800 */
        /* <DEDUP_REMOVED lines=10> */
[----:B--2---:R-:W-:Y:S01]  /*0cb0*/  ULEA UR4, UR4, UR5, 0x18 ;  /* 0x0000000504047291 */ /* 0x004fe2000f8ec0ff */
[----:B------:R-:W2:Y:S11]  /*0cc0*/  FENCE.VIEW.ASYNC.S ;  /* 0x00000000000073c6 */ /* 0x000eb60000000000 */
[----:B--2---:R4:W2:Y:S01]  /*0cd0*/  SYNCS.EXCH.64 URZ, [UR4+0x120], UR8 ;  /* 0x0001200804ff75b2 */ /* 0x0048a20008000100 */
[----:B------:R4:W3:Y:S01]  /*0ce0*/  SYNCS.EXCH.64 URZ, [UR4+0x140], UR6 ;  /* 0x0001400604ff75b2 */ /* 0x0008e20008000100 */
[----:B------:R4:W1:Y:S01]  /*0cf0*/  SYNCS.EXCH.64 URZ, [UR4+0x128], UR8 ;  /* 0x0001280804ff75b2 */ /* 0x0008620008000100 */
[----:B------:R4:W1:Y:S01]  /*0d00*/  SYNCS.EXCH.64 URZ, [UR4+0x148], UR6 ;  /* 0x0001480604ff75b2 */ /* 0x0008620008000100 */
[----:B------:R4:W1:Y:S01]  /*0d10*/  SYNCS.EXCH.64 URZ, [UR4+0x130], UR8 ;  /* 0x0001300804ff75b2 */ /* 0x0008620008000100 */
[----:B------:R4:W1:Y:S01]  /*0d20*/  SYNCS.EXCH.64 URZ, [UR4+0x150], UR6 ;  /* 0x0001500604ff75b2 */ /* 0x0008620008000100 */
[----:B------:R4:W1:Y:S01]  /*0d30*/  SYNCS.EXCH.64 URZ, [UR4+0x138], UR8 ;  /* 0x0001380804ff75b2 */ /* 0x0008620008000100 */
[----:B------:R4:W1:Y:S02]  /*0d40*/  SYNCS.EXCH.64 URZ, [UR4+0x158], UR6 ;  /* 0x0001580604ff75b2 */ /* 0x0008640008000100 */
[----:B----4-:R-:W-:Y:S01]  /*0d50*/  NOP ;  /* 0x0000000000007918 */ /* 0x010fe20000000000 */
.L_x_14:
[----:B------:R-:W4:Y:S01]  /*0d60*/  SHFL.IDX PT, R2, R54, RZ, 0x1f ;  /* 0x00001fff36027589 */ /* 0x000f2200000e0000 */
[----:B------:R-:W1:Y:S01]  /*0d70*/  S2UR UR54, SR_CgaCtaId ;  /* 0x00000000003679c3 */ /* 0x000e620000008800 */
[----:B------:R-:W-:Y:S01]  /*0d80*/  NOP ;  /* 0x0000000000007918 */ /* 0x000fe20000000000 */
[----:B----4-:R-:W-:-:S13]  /*0d90*/  ISETP.NE.AND P0, PT, R2, 0x3, PT ;  /* 0x000000030200780c */ /* 0x010fda0003f05270 */
[----:B-1----:R-:W-:Y:S05]  /*0da0*/  @P0 BRA `(.L_x_15) ;  /* 0x0000000000340947 */ /* 0x002fea0003800000 */
[----:B--23--:R-:W-:Y:S01]  /*0db0*/  UMOV UR4, 0x400 ;  /* 0x0000040000047882 */ /* 0x00cfe20000000000 */
[----:B------:R-:W-:Y:S01]  /*0dc0*/  UMOV UR6, 0x20 ;  /* 0x0000002000067882 */ /* 0x000fe20000000000 */
[----:B------:R-:W-:Y:S02]  /*0dd0*/  ULEA UR4, UR54, UR4, 0x18 ;  /* 0x0000000436047291 */ /* 0x000fe4000f8ec0ff */
[----:B------:R-:W-:-:S04]  /*0de0*/  UIADD3 UR6, UPT, UPT, -UR6, 0x100000, URZ ;  /* 0x0010000006067890 */ /* 0x000fc8000fffe1ff */
[----:B------:R-:W-:Y:S02]  /*0df0*/  USHF.L.U32 UR7, UR6, 0xb, URZ ;  /* 0x0000000b06077899 */ /* 0x000fe400080006ff */
[----:B------:R-:W-:Y:S01]  /*0e00*/  USHF.L.U32 UR6, UR6, 0x1, URZ ;  /* 0x0000000106067899 */ /* 0x000fe200080006ff */
[----:B------:R-:W-:Y:S01]  /*0e10*/  ELECT P0, URZ, PT ;  /* 0x0000000000ff782f */ /* 0x000fe20003800000 */
[----:B------:R-:W1:Y:S10]  /*0e20*/  FENCE.VIEW.ASYNC.S ;  /* 0x00000000000073c6 */ /* 0x000e740000000000 */
[----:B-1----:R1:W4:Y:S01]  /*0e30*/  SYNCS.EXCH.64 URZ, [UR4+0x160], UR6 ;  /* 0x0001600604ff75b2 */ /* 0x0023220008000100 */
[----:B------:R1:W2:Y:S01]  /*0e40*/  SYNCS.EXCH.64 URZ, [UR4+0x170], UR6 ;  /* 0x0001700604ff75b2 */ /* 0x0002a20008000100 */
[----:B------:R1:W3:Y:S01]  /*0e50*/  SYNCS.EXCH.64 URZ, [UR4+0x168], UR6 ;  /* 0x0001680604ff75b2 */ /* 0x0002e20008000100 */
[----:B------:R1:W1:Y:S01]  /*0e60*/  SYNCS.EXCH.64 URZ, [UR4+0x178], UR6 ;  /* 0x0001780604ff75b2 */ /* 0x0002620008000100 */
[----:B------:R-:W-:Y:S01]  /*0e70*/  NOP ;  /* 0x0000000000007918 */ /* 0x000fe20000000000 */
.L_x_15:
[----:B-123--:R-:W1:Y:S01]  /*0e80*/  LDCU UR4, c[0x0][0x36c] ;  /* 0x00006d80ff0477ac */ /* 0x00ee620008000800 */
[----:B------:R-:W-:Y:S01]  /*0e90*/  ISETP.NE.OR P3, PT, R0, 0x2, !P3 ;  /* 0x000000020000780c */ /* 0x000fe20005f65670 */
[----:B------:R-:W-:Y:S01]  /*0ea0*/  NOP ;  /* 0x0000000000007918 */ /* 0x000fe20000000000 */
[----:B------:R-:W-:Y:S01]  /*0eb0*/  LOP3.LUT R0, R64, 0x1f, RZ, 0xc0, !PT ;  /* 0x0000001f40007812 */ /* 0x000fe200078ec0ff */
[----:B------:R-:W-:Y:S02]  /*0ec0*/  UISETP.NE.AND UP4, UPT, UR22, URZ, UPT ;  /* 0x000000ff1600728c */ /* 0x000fe4000bf85270 */
[----:B-1----:R-:W-:-:S09]  /*0ed0*/  UISETP.EQ.U32.AND UP5, UPT, UR4, 0x1, UPT ;  /* 0x000000010400788c */ /* 0x002fd2000bfa2070 */
[----:B------:R-:W-:Y:S05]  /*0ee0*/  BRA.U !UP5, `(.L_x_16) ;  /* 0x000000010d087547 */ /* 0x000fea000b800000 */
[----:B----4-:R-:W-:Y:S01]  /*0ef0*/  UCGABAR_ARV ;  /* 0x00000000000079c7 */ /* 0x010fe20008000000 */
[----:B------:R-:W-:Y:S05]  /*0f00*/  BRA `(.L_x_17) ;  /* 0x0000000000047947 */ /* 0x000fea0003800000 */
.L_x_16:
[----:B----4-:R-:W-:Y:S01]  /*0f10*/  NOP ;  /* 0x0000000000007918 */ /* 0x010fe20000000000 */
.L_x_17:
[----:B------:R-:W1:Y:S01]  /*0f20*/  S2UR UR7, SR_CTAID.X ;  /* 0x00000000000779c3 */ /* 0x000e620000002500 */
[----:B------:R-:W-:-:S05]  /*0f30*/  CS2R.32 R56, SR_CgaSize ;  /* 0x0000000000387805 */ /* 0x000fca0000008a00 */
[----:B------:R-:W-:-:S05]  /*0f40*/  IMAD R56, R56, -0xa0, RZ ;  /* 0xffffff6038387824 */ /* 0x000fca00078e02ff */
[----:B------:R-:W-:-:S14]  /*0f50*/  R2UR UR5, R56 ;  /* 0x00000000380572ca */ /* 0x000fdc00000e0000 */
[----:B------:R-:W2:Y:S01]  /*0f60*/  LDCU UR5, c[0x0][UR5+0x2b0] ;  /* 0x00005600050577ac */ /* 0x000ea20008000800 */
[----:B------:R-:W-:-:S05]  /*0f70*/  CS2R.32 R56, SR_CgaSize ;  /* 0x0000000000387805 */ /* 0x000fca0000008a00 */
[----:B------:R-:W-:-:S05]  /*0f80*/  IMAD R56, R56, -0xa0, RZ ;  /* 0xffffff6038387824 */ /* 0x000fca00078e02ff */
[----:B------:R-:W-:-:S14]  /*0f90*/  R2UR UR4, R56 ;  /* 0x00000000380472ca */ /* 0x000fdc00000e0000 */
[----:B------:R-:W3:Y:S01]  /*0fa0*/  LDCU UR4, c[0x0][UR4+0x2b4] ;  /* 0x00005680040477ac */ /* 0x000ee20008000800 */
[----:B------:R-:W4:Y:S01]  /*0fb0*/  S2UR UR8, SR_CTAID.Y ;  /* 0x00000000000879c3 */ /* 0x000f220000002600 */
[----:B------:R-:W-:-:S05]  /*0fc0*/  CS2R.32 R56, SR_CgaSize ;  /* 0x0000000000387805 */ /* 0x000fca0000008a00 */
[----:B------:R-:W-:-:S05]  /*0fd0*/  IMAD R56, R56, -0xa0, RZ ;  /* 0xffffff6038387824 */ /* 0x000fca00078e02ff */
[----:B------:R-:W-:-:S14]  /*0fe0*/  R2UR UR9, R56 ;  /* 0x00000000380972ca */ /* 0x000fdc00000e0000 */
[----:B------:R-:W3:Y:S01]  /*0ff0*/  LDCU UR9, c[0x0][UR9+0x2a0] ;  /* 0x00005400090977ac */ /* 0x000ee20008000800 */
[----:B------:R-:W-:-:S05]  /*1000*/  CS2R.32 R56, SR_CgaSize ;  /* 0x0000000000387805 */ /* 0x000fca0000008a00 */
[----:B------:R-:W-:-:S05]  /*1010*/  IMAD R56, R56, -0xa0, RZ ;  /* 0xffffff6038387824 */ /* 0x000fca00078e02ff */
[----:B------:R-:W-:-:S14]  /*1020*/  R2UR UR10, R56 ;  /* 0x00000000380a72ca */ /* 0x000fdc00000e0000 */
[----:B------:R-:W3:Y:S01]  /*1030*/  LDCU UR10, c[0x0][UR10+0x2a4] ;  /* 0x000054800a0a77ac */ /* 0x000ee20008000800 */
[----:B------:R-:W3:Y:S01]  /*1040*/  S2UR UR36, SR_CTAID.Z ;  /* 0x00000000002479c3 */ /* 0x000ee20000002700 */
[----:B------:R-:W3:Y:S01]  /*1050*/  LDCU UR23, c[0x0][0xb24] ;  /* 0x00016480ff1777ac */ /* 0x000ee20008000800 */
[----:B------:R-:W3:Y:S01]  /*1060*/  LDCU UR40, c[0x0][0xb24] ;  /* 0x00016480ff2877ac */ /* 0x000ee20008000800 */
[----:B-1----:R-:W-:Y:S01]  /*1070*/  I2FP.F32.U32 R3, UR7 ;  /* 0x0000000700037c45 */ /* 0x002fe20008201000 */
[----:B------:R-:W1:Y:S04]  /*1080*/  LDCU UR27, c[0x0][0xb30] ;  /* 0x00016600ff1b77ac */ /* 0x000e680008000800 */
[----:B--2---:R-:W-:Y:S01]  /*1090*/  FMUL R3, R3, UR5 ;  /* 0x0000000503037c20 */ /* 0x004fe20008400000 */
[----:B------:R-:W-:Y:S01]  /*10a0*/  USHF.L.U32 UR24, UR54, 0xa, URZ ;  /* 0x0000000a36187899 */ /* 0x000fe200080006ff */
[----:B----4-:R-:W-:Y:S01]  /*10b0*/  I2FP.F32.U32 R2, UR8 ;  /* 0x0000000800027c45 */ /* 0x010fe20008201000 */
[----:B------:R-:W-:Y:S01]  /*10c0*/  UMOV UR26, UR7 ;  /* 0x00000007001a7c82 */ /* 0x000fe20008000000 */
[----:B------:R-:W-:-:S02]  /*10d0*/  UMOV UR30, UR8 ;  /* 0x00000008001e7c82 */ /* 0x000fc40008000000 */
[----:B------:R-:W2:Y:S01]  /*10e0*/  F2I.U32.TRUNC.NTZ R3, R3 ;  /* 0x0000000300037305 */ /* 0x000ea2000020f000 */
[----:B---3--:R-:W-:Y:S01]  /*10f0*/  UISETP.GE.AND UP2, UPT, UR23, 0x1, UPT ;  /* 0x000000011700788c */ /* 0x008fe2000bf46270 */
[----:B------:R-:W-:-:S06]  /*1100*/  FMUL R2, R2, UR4 ;  /* 0x0000000402027c20 */ /* 0x000fcc0008400000 */
[----:B------:R-:W3:Y:S01]  /*1110*/  F2I.U32.TRUNC.NTZ R2, R2 ;  /* 0x0000000200027305 */ /* 0x000ee2000020f000 */
[----:B--2---:R-:W-:Y:S02]  /*1120*/  R2UR UR4, R3 ;  /* 0x00000000030472ca */ /* 0x004fe400000e0000 */
[----:B---3--:R-:W-:Y:S02]  /*1130*/  R2UR UR6, R2 ;  /* 0x00000000020672ca */ /* 0x008fe400000e0000 */
[----:B------:R-:W-:-:S09]  /*1140*/  PRMT R2, RZ, 0x7610, R2 ;  /* 0x00007610ff027816 */ /* 0x000fd20000000002 */
[----:B------:R-:W-:-:S04]  /*1150*/  UIADD3 UR5, UPT, UPT, -UR4, URZ, URZ ;  /* 0x000000ff04057290 */ /* 0x000fc8000fffe1ff */
[----:B------:R-:W-:Y:S02]  /*1160*/  UIMAD UR5, UR9, UR5, UR7 ;  /* 0x00000005090572a4 */ /* 0x000fe4000f8e0207 */
[----:B------:R-:W-:-:S04]  /*1170*/  UIADD3 UR4, UPT, UPT, -UR6, URZ, URZ ;  /* 0x000000ff06047290 */ /* 0x000fc8000fffe1ff */
[----:B------:R-:W-:Y:S01]  /*1180*/  IMAD.U32 R56, RZ, RZ, UR5 ;  /* 0x00000005ff387e24 */ /* 0x000fe2000f8e00ff */
[----:B------:R-:W-:-:S06]  /*1190*/  UIMAD UR4, UR10, UR4, UR8 ;  /* 0x000000040a0472a4 */ /* 0x000fcc000f8e0208 */
[----:B------:R-:W-:Y:S01]  /*11a0*/  IMAD.U32 R55, RZ, RZ, UR4 ;  /* 0x00000004ff377e24 */ /* 0x000fe2000f8e00ff */
[----:B-1----:R-:W-:Y:S06]  /*11b0*/  BRA.U UP4, `(.L_x_18) ;  /* 0x00000001042c7547 */ /* 0x002fec000b800000 */
[----:B------:R-:W-:Y:S02]  /*11c0*/  R2UR UR5, R55 ;  /* 0x00000000370572ca */ /* 0x000fe400000e0000 */
[----:B------:R-:W-:-:S11]  /*11d0*/  R2UR UR4, R56 ;  /* 0x00000000380472ca */ /* 0x000fd600000e0000 */
[----:B------:R-:W-:Y:S02]  /*11e0*/  UISETP.NE.AND UP0, UPT, UR5, URZ, UPT ;  /* 0x000000ff0500728c */ /* 0x000fe4000bf05270 */
[----:B------:R-:W-:Y:S02]  /*11f0*/  UISETP.NE.AND UP1, UPT, UR5, 0x1, UPT ;  /* 0x000000010500788c */ /* 0x000fe4000bf25270 */
[----:B------:R-:W-:-:S04]  /*1200*/  UISETP.EQ.OR UP0, UPT, UR4, URZ, !UP0 ;  /* 0x000000ff0400728c */ /* 0x000fc8000c702670 */
[----:B------:R-:W-:Y:S02]  /*1210*/  USEL UR5, URZ, 0x1, !UP0 ;  /* 0x00000001ff057887 */ /* 0x000fe4000c000000 */
[----:B------:R-:W-:Y:S02]  /*1220*/  UISETP.NE.AND UP0, UPT, UR4, URZ, UPT ;  /* 0x000000ff0400728c */ /* 0x000fe4000bf05270 */
[----:B------:R-:W-:-:S04]  /*1230*/  USEL UR4, URZ, 0x2, UP1 ;  /* 0x00000002ff047887 */ /* 0x000fc80008800000 */
[----:B------:R-:W-:-:S04]  /*1240*/  USEL UR4, UR4, 0x2, UP0 ;  /* 0x0000000204047887 */ /* 0x000fc80008000000 */
[----:B------:R-:W-:-:S06]  /*1250*/  UIADD3 UR4, UPT, UPT, UR5, UR4, URZ ;  /* 0x0000000405047290 */ /* 0x000fcc000fffe0ff */
[----:B------:R-:W-:Y:S02]  /*1260*/  IMAD.U32 R2, RZ, RZ, UR4 ;  /* 0x00000004ff027e24 */ /* 0x000fe4000f8e00ff */
.L_x_18:
[----:B------:R-:W-:Y:S05]  /*1270*/  BRA.U !UP2, `(.L_x_19) ;  /* 0x000000010ad47547 */ /* 0x000fea000b800000 */
[----:B------:R-:W1:Y:S01]  /*1280*/  LDCU.128 UR12, c[0x0][0xb10] ;  /* 0x00016200ff0c77ac */ /* 0x000e620008000c00 */
[----:B------:R-:W2:Y:S01]  /*1290*/  LDCU UR6, c[0x0][0x370] ;  /* 0x00006e00ff0677ac */ /* 0x000ea20008000800 */
[----:B------:R-:W3:Y:S01]  /*12a0*/  LDCU UR5, c[0x0][0x374] ;  /* 0x00006e80ff0577ac */ /* 0x000ee20008000800 */
[----:B------:R-:W4:Y:S01]  /*12b0*/  LDCU UR25, c[0x0][0xb0c] ;  /* 0x00016180ff1977ac */ /* 0x000f220008000800 */
[----:B------:R-:W4:Y:S01]  /*12c0*/  LDCU UR4, c[0x0][0xb20] ;  /* 0x00016400ff0477ac */ /* 0x000f220008000800 */
[----:B------:R-:W4:Y:S01]  /*12d0*/  LDCU.64 UR8, c[0x0][0xb28] ;  /* 0x00016500ff0877ac */ /* 0x000f220008000a00 */
[----:B-1----:R-:W-:Y:S02]  /*12e0*/  UISETP.NE.AND UP0, UPT, UR14, 0x1, UPT ;  /* 0x000000010e00788c */ /* 0x002fe4000bf05270 */
[----:B---3--:R-:W-:Y:S02]  /*12f0*/  UIMAD.WIDE.U32 UR10, UR5, UR15, URZ ;  /* 0x0000000f050a72a5 */ /* 0x008fe4000f8e00ff */
[----:B--2---:R-:W-:-:S02]  /*1300*/  UIMAD.WIDE.U32 UR18, UR6, UR12, URZ ;  /* 0x0000000c061272a5 */ /* 0x004fc4000f8e00ff */
[----:B----4-:R-:W-:Y:S02]  /*1310*/  UISETP.NE.AND UP1, UPT, UR25, 0x1, UPT ;  /* 0x000000011900788c */ /* 0x010fe4000bf25270 */
[----:B------:R-:W-:Y:S01]  /*1320*/  UISETP.NE.AND UP2, UPT, UR23, 0x1, UPT ;  /* 0x000000011700788c */ /* 0x000fe2000bf45270 */
[----:B------:R-:W-:Y:S02]  /*1330*/  UMOV UR10, UR11 ;  /* 0x0000000b000a7c82 */ /* 0x000fe40008000000 */
[----:B------:R-:W-:Y:S01]  /*1340*/  UMOV UR18, UR19 ;  /* 0x0000001300127c82 */ /* 0x000fe20008000000 */
[----:B------:R-:W-:Y:S02]  /*1350*/  @UP0 USHF.R.U32.HI UR5, URZ, UR4, UR10 ;  /* 0x00000004ff050299 */ /* 0x000fe4000801160a */
[----:B------:R-:W-:Y:S02]  /*1360*/  UIMAD.WIDE.U32 UR20, UR30, UR15, URZ ;  /* 0x0000000f1e1472a5 */ /* 0x000fe4000f8e00ff */
[----:B------:R-:W-:-:S02]  /*1370*/  UIMAD.WIDE.U32 UR10, UR5, UR8, URZ ;  /* 0x00000008050a72a5 */ /* 0x000fc4000f8e00ff */
[----:B------:R-:W-:Y:S02]  /*1380*/  @UP1 USHF.R.U32.HI UR6, URZ, UR13, UR18 ;  /* 0x0000000dff061299 */ /* 0x000fe40008011612 */
[----:B------:R-:W-:Y:S02]  /*1390*/  UIMAD.WIDE.U32 UR16, UR26, UR12, URZ ;  /* 0x0000000c1a1072a5 */ /* 0x000fe4000f8e00ff */
[----:B------:R-:W-:Y:S01]  /*13a0*/  UIMAD.WIDE.U32 UR18, UR6, UR8, URZ ;  /* 0x00000008061272a5 */ /* 0x000fe2000f8e00ff */
[----:B------:R-:W-:Y:S01]  /*13b0*/  UMOV UR20, UR21 ;  /* 0x0000001500147c82 */ /* 0x000fe20008000000 */
[----:B------:R-:W-:Y:S01]  /*13c0*/  UMOV UR10, UR11 ;  /* 0x0000000b000a7c82 */ /* 0x000fe20008000000 */
[----:B------:R-:W-:Y:S02]  /*13d0*/  USHF.R.U32.HI UR20, URZ, UR4, UR20 ;  /* 0x00000004ff147299 */ /* 0x000fe40008011614 */
[----:B------:R-:W-:Y:S02]  /*13e0*/  @UP2 USHF.R.U32.HI UR5, URZ, UR9, UR10 ;  /* 0x00000009ff052299 */ /* 0x000fe4000801160a */
[----:B------:R-:W-:Y:S01]  /*13f0*/  UMOV UR7, UR19 ;  /* 0x0000001300077c82 */ /* 0x000fe20008000000 */
[----:B------:R-:W-:Y:S01]  /*1400*/  UMOV UR16, UR17 ;  /* 0x0000001100107c82 */ /* 0x000fe20008000000 */
[----:B------:R-:W-:-:S02]  /*1410*/  @UP2 USHF.R.U32.HI UR6, URZ, UR9, UR7 ;  /* 0x00000009ff062299 */ /* 0x000fc40008011607 */
[----:B------:R-:W-:Y:S02]  /*1420*/  USHF.R.U32.HI UR13, URZ, UR13, UR16 ;  /* 0x0000000dff0d7299 */ /* 0x000fe40008011610 */
[----:B------:R-:W-:Y:S02]  /*1430*/  USEL UR4, UR30, UR20, !UP0 ;  /* 0x000000141e047287 */ /* 0x000fe4000c000000 */
[----:B------:R-:W-:Y:S02]  /*1440*/  UIMAD UR7, UR5, UR23, URZ ;  /* 0x00000017050772a4 */ /* 0x000fe4000f8e02ff */
[----:B------:R-:W-:Y:S02]  /*1450*/  USEL UR5, UR26, UR13, !UP1 ;  /* 0x0000000d1a057287 */ /* 0x000fe4000c800000 */
[----:B------:R-:W-:Y:S02]  /*1460*/  UIMAD UR12, UR6, UR23, URZ ;  /* 0x00000017060c72a4 */ /* 0x000fe4000f8e02ff */
[----:B------:R-:W-:-:S02]  /*1470*/  UISETP.GE.AND UP0, UPT, UR4, UR7, UPT ;  /* 0x000000070400728c */ /* 0x000fc4000bf06270 */
[----:B------:R-:W-:Y:S02]  /*1480*/  UIMAD.WIDE.U32 UR10, UR4, UR8, URZ ;  /* 0x00000008040a72a5 */ /* 0x000fe4000f8e00ff */
[----:B------:R-:W-:Y:S02]  /*1490*/  UISETP.GE.OR UP0, UPT, UR5, UR12, UP0 ;  /* 0x0000000c0500728c */ /* 0x000fe40008706670 */
[----:B------:R-:W-:Y:S02]  /*14a0*/  UIMAD.WIDE.U32 UR12, UR5, UR8, URZ ;  /* 0x00000008050c72a5 */ /* 0x000fe4000f8e00ff */
[----:B------:R-:W-:Y:S01]  /*14b0*/  UIADD3 UR10, UPT, UPT, -UR4, URZ, URZ ;  /* 0x000000ff040a7290 */ /* 0x000fe2000fffe1ff */
[----:B------:R-:W-:Y:S01]  /*14c0*/  UMOV UR8, UR11 ;  /* 0x0000000b00087c82 */ /* 0x000fe20008000000 */
[----:B------:R-:W-:Y:S02]  /*14d0*/  UIADD3 UR11, UPT, UPT, -UR5, URZ, URZ ;  /* 0x000000ff050b7290 */ /* 0x000fe4000fffe1ff */
[----:B------:R-:W-:-:S03]  /*14e0*/  USHF.R.U32.HI UR8, URZ, UR9, UR8 ;  /* 0x00000009ff087299 */ /* 0x000fc60008011608 */
[----:B------:R-:W-:Y:S01]  /*14f0*/  @!UP0 UMOV UR7, UR13 ;  /* 0x0000000d00078c82 */ /* 0x000fe20008000000 */
[----:B------:R-:W-:Y:S02]  /*1500*/  UIMAD UR30, UR14, UR10, UR30 ;  /* 0x0000000a0e1e72a4 */ /* 0x000fe4000f8e021e */
[----:B------:R-:W-:Y:S02]  /*1510*/  USEL UR8, UR4, UR8, !UP2 ;  /* 0x0000000804087287 */ /* 0x000fe4000d000000 */
[----:B------:R-:W-:Y:S02]  /*1520*/  @!UP0 USHF.R.U32.HI UR7, URZ, UR9, UR7 ;  /* 0x00000009ff078299 */ /* 0x000fe40008011607 */
[----:B------:R-:W-:Y:S02]  /*1530*/  UIADD3 UR9, UPT, UPT, -UR8, URZ, URZ ;  /* 0x000000ff08097290 */ /* 0x000fe4000fffe1ff */
[----:B------:R-:W-:Y:S02]  /*1540*/  @!UP0 USEL UR7, UR5, UR7, !UP2 ;  /* 0x0000000705078287 */ /* 0x000fe4000d000000 */
[----:B------:R-:W-:-:S02]  /*1550*/  UIMAD UR9, UR23, UR9, UR4 ;  /* 0x00000009170972a4 */ /* 0x000fc4000f8e0204 */
[----:B------:R-:W-:Y:S02]  /*1560*/  @!UP0 UIADD3 UR8, UPT, UPT, UR8, -UR7, URZ ;  /* 0x8000000708088290 */ /* 0x000fe4000fffe0ff */
[----:B------:R-:W-:Y:S02]  /*1570*/  @!UP0 UIMAD UR6, UR9, UR6, UR7 ;  /* 0x00000006090682a4 */ /* 0x000fe4000f8e0207 */
[----:B------:R-:W-:Y:S02]  /*1580*/  @!UP0 UIMAD UR4, UR8, UR23, UR5 ;  /* 0x00000017080482a4 */ /* 0x000fe4000f8e0205 */
[----:B------:R-:W-:Y:S02]  /*1590*/  UIMAD UR26, UR25, UR11, UR26 ;  /* 0x0000000b191a72a4 */ /* 0x000fe4000f8e021a */
[----:B------:R-:W-:Y:S01]  /*15a0*/  UIMAD UR30, UR4, UR14, UR30 ;  /* 0x0000000e041e72a4 */ /* 0x000fe2000f8e021e */
[----:B------:R-:W-:Y:S02]  /*15b0*/  @!UP0 UMOV UR5, UR6 ;  /* 0x0000000600058c82 */ /* 0x000fe40008000000 */
[----:B------:R-:W-:-:S12]  /*15c0*/  UIMAD UR26, UR5, UR25, UR26 ;  /* 0x00000019051a72a4 */ /* 0x000fd8000f8e021a */
.L_x_19:
[----:B------:R-:W-:Y:S02]  /*15d0*/  UISETP.NE.AND UP1, UPT, UR27, 0x1, UPT ;  /* 0x000000011b00788c */ /* 0x000fe4000bf25270 */
[----:B------:R-:W-:Y:S02]  /*15e0*/  UISETP.NE.AND UP0, UPT, UR22, 0x2, UPT ;  /* 0x000000021600788c */ /* 0x000fe4000bf05270 */
[----:B------:R-:W-:-:S05]  /*15f0*/  ULOP3.LUT UR21, UR24, 0x400, URZ, 0xc0, !UPT ;  /* 0x0000040018157892 */ /* 0x000fca000f8ec0ff */
[----:B------:R-:W-:Y:S07]  /*1600*/  BRA.U UP1, `(.L_x_20) ;  /* 0x0000000101447547 */ /* 0x000fee000b800000 */
[----:B------:R-:W1:Y:S01]  /*1610*/  LDCU.128 UR8, c[0x0][0xb10] ;  /* 0x00016200ff0877ac */ /* 0x000e620008000c00 */
[----:B------:R-:W2:Y:S01]  /*1620*/  LDCU UR12, c[0x0][0xb0c] ;  /* 0x00016180ff0c77ac */ /* 0x000ea20008000800 */
[----:B------:R-:W3:Y:S01]  /*1630*/  LDCU UR13, c[0x0][0xb20] ;  /* 0x00016400ff0d77ac */ /* 0x000ee20008000800 */
[----:B-1----:R-:W-:Y:S02]  /*1640*/  UIMAD.WIDE.U32 UR6, UR26, UR8, URZ ;  /* 0x000000081a0672a5 */ /* 0x002fe4000f8e00ff */
[----:B------:R-:W-:Y:S02]  /*1650*/  UIMAD.WIDE.U32 UR4, UR30, UR11, URZ ;  /* 0x0000000b1e0472a5 */ /* 0x000fe4000f8e00ff */
[----:B--2---:R-:W-:Y:S02]  /*1660*/  UISETP.NE.AND UP2, UPT, UR12, 0x1, UPT ;  /* 0x000000010c00788c */ /* 0x004fe4000bf45270 */
[----:B------:R-:W-:Y:S01]  /*1670*/  UISETP.NE.AND UP1, UPT, UR10, 0x1, UPT ;  /* 0x000000010a00788c */ /* 0x000fe2000bf25270 */
[----:B------:R-:W-:-:S02]  /*1680*/  UMOV UR6, UR7 ;  /* 0x0000000700067c82 */ /* 0x000fc40008000000 */
[----:B------:R-:W-:Y:S01]  /*1690*/  UMOV UR4, UR5 ;  /* 0x0000000500047c82 */ /* 0x000fe20008000000 */
[----:B------:R-:W-:Y:S02]  /*16a0*/  USHF.R.U32.HI UR6, URZ, UR9, UR6 ;  /* 0x00000009ff067299 */ /* 0x000fe40008011606 */
[----:B---3--:R-:W-:Y:S02]  /*16b0*/  USHF.R.U32.HI UR4, URZ, UR13, UR4 ;  /* 0x0000000dff047299 */ /* 0x008fe40008011604 */
[----:B------:R-:W-:Y:S02]  /*16c0*/  USEL UR5, UR26, UR6, !UP2 ;  /* 0x000000061a057287 */ /* 0x000fe4000d000000 */
[----:B------:R-:W-:-:S04]  /*16d0*/  USEL UR4, UR30, UR4, !UP1 ;  /* 0x000000041e047287 */ /* 0x000fc8000c800000 */
[----:B------:R-:W-:Y:S02]  /*16e0*/  UIADD3 UR6, UPT, UPT, UR5, -UR4, URZ ;  /* 0x8000000405067290 */ /* 0x000fe4000fffe0ff */
[----:B------:R-:W-:Y:S02]  /*16f0*/  UIADD3 UR4, UPT, UPT, -UR5, UR4, URZ ;  /* 0x0000000405047290 */ /* 0x000fe4000fffe1ff */
[----:B------:R-:W-:Y:S02]  /*1700*/  UIMAD UR30, UR6, UR10, UR30 ;  /* 0x0000000a061e72a4 */ /* 0x000fe4000f8e021e */
[----:B------:R-:W-:-:S12]  /*1710*/  UIMAD UR26, UR4, UR12, UR26 ;  /* 0x0000000c041a72a4 */ /* 0x000fd8000f8e021a */
.L_x_20:
[----:B------:R-:W-:Y:S05]  /*1720*/  BRA.U !UP5, `(.L_x_21) ;  /* 0x000000010d0c7547 */ /* 0x000fea000b800000 */
[----:B------:R-:W-:Y:S01]  /*1730*/  UCGABAR_WAIT ;  /* 0x0000000000007dc7 */ /* 0x000fe20008000000 */
[----:B------:R-:W-:Y:S01]  /*1740*/  CCTL.IVALL ;  /* 0x00000000ff00798f */ /* 0x000fe20002000000 */
[----:B------:R-:W-:Y:S05]  /*1750*/  BRA `(.L_x_22) ;  /* 0x0000000000047947 */ /* 0x000fea0003800000 */
.L_x_21:
[----:B------:R-:W-:Y:S06]  /*1760*/  BAR.SYNC.DEFER_BLOCKING 0x0 ;  /* 0x0000000000007b1d */ /* 0x000fec0000010000 */
.L_x_22:
[----:B------:R-:W-:Y:S05]  /*1770*/  BRA.U UP0, `(.L_x_23) ;  /* 0x0000001500e47547 */ /* 0x000fea000b800000 */
[----:B------:R-:W1:Y:S01]  /*1780*/  LDCU UR6, c[0x0][0x38c] ;  /* 0x00007180ff0677ac */ /* 0x000e620008000800 */
[----:B------:R-:W-:Y:S01]  /*1790*/  PLOP3.LUT P1, PT, PT, PT, UP3, 0x80, 0x8 ;  /* 0x000000000008781c */ /* 0x000fe20003f2f038 */
[----:B------:R-:W-:Y:S01]  /*17a0*/  IMAD.MOV.U32 R12, RZ, RZ, 0x1 ;  /* 0x00000001ff0c7424 */ /* 0x000fe200078e00ff */
[----:B------:R-:W-:Y:S01]  /*17b0*/  ISETP.EQ.OR P2, PT, R0, RZ, P3 ;  /* 0x000000ff0000720c */ /* 0x000fe20001f42670 */
[----:B------:R-:W-:Y:S01]  /*17c0*/  UISETP.NE.AND UP1, UPT, UR22, URZ, UPT ;  /* 0x000000ff1600728c */ /* 0x000fe2000bf25270 */
[----:B------:R-:W-:Y:S02]  /*17d0*/  PLOP3.LUT P1, PT, P1, PT, PT, 0x8, 0x80 ;  /* 0x000000000080781c */ /* 0x000fe40000f2e170 */
[----:B------:R-:W-:Y:S01]  /*17e0*/  CS2R R10, SRZ ;  /* 0x00000000000a7805 */ /* 0x000fe2000001ff00 */
[----:B------:R-:W-:Y:S01]  /*17f0*/  IMAD.MOV.U32 R9, RZ, RZ, RZ ;  /* 0x000000ffff097224 */ /* 0x000fe200078e00ff */
[----:B------:R-:W2:Y:S01]  /*1800*/  LDCU UR39, c[0x0][0x370] ;  /* 0x00006e00ff2777ac */ /* 0x000ea20008000800 */
[----:B------:R-:W-:Y:S01]  /*1810*/  IMAD.MOV.U32 R8, RZ, RZ, 0x1 ;  /* 0x00000001ff087424 */ /* 0x000fe200078e00ff */
[----:B------:R-:W3:Y:S01]  /*1820*/  LDCU.64 UR28, c[0x0][0x348] ;  /* 0x00006900ff1c77ac */ /* 0x000ee20008000a00 */
[----:B------:R-:W-:-:S02]  /*1830*/  USHF.R.U32.HI UR44, URZ, 0x5, UR21 ;  /* 0x00000005ff2c7899 */ /* 0x000fc40008011615 */
[----:B-1----:R-:W-:Y:S02]  /*1840*/  UIADD3 UR5, UPT, UPT, UR6, 0x1f, URZ ;  /* 0x0000001f06057890 */ /* 0x002fe4000fffe0ff */
[----:B------:R-:W-:Y:S02]  /*1850*/  UIADD3 UR45, UPT, UPT, UR6, 0x3e, URZ ;  /* 0x0000003e062d7890 */ /* 0x000fe4000fffe0ff */
[----:B------:R-:W-:Y:S01]  /*1860*/  USHF.R.S32.HI UR4, URZ, 0x1f, UR5 ;  /* 0x0000001fff047899 */ /* 0x000fe20008011405 */
[----:B------:R-:W1:Y:S03]  /*1870*/  LDCU UR38, c[0x0][0x374] ;  /* 0x00006e80ff2677ac */ /* 0x000e660008000800 */
[----:B------:R-:W-:Y:S02]  /*1880*/  ULEA.HI UR4, UR4, UR5, URZ, 0x5 ;  /* 0x0000000504047291 */ /* 0x000fe4000f8f28ff */
[----:B------:R-:W-:-:S02]  /*1890*/  USEL UR25, UR37, 0x2, UP1 ;  /* 0x0000000225197887 */ /* 0x000fc40008800000 */
[----:B------:R-:W-:Y:S02]  /*18a0*/  USHF.R.S32.HI UR42, URZ, 0x5, UR4 ;  /* 0x00000005ff2a7899 */ /* 0x000fe40008011404 */
[----:B------:R-:W-:Y:S02]  /*18b0*/  UIADD3 UR4, UPT, UPT, UR6, -0x1, URZ ;  /* 0xffffffff06047890 */ /* 0x000fe4000fffe0ff */
[----:B------:R-:W-:Y:S02]  /*18c0*/  UISETP.LT.U32.AND UP0, UPT, UR42, 0xc, UPT ;  /* 0x0000000c2a00788c */ /* 0x000fe4000bf01070 */
[----:B------:R-:W-:Y:S02]  /*18d0*/  UISETP.GE.U32.AND UP2, UPT, UR4, -0x3f, UPT ;  /* 0xffffffc10400788c */ /* 0x000fe4000bf46070 */
[----:B------:R-:W-:Y:S01]  /*18e0*/  USEL UR41, UR42, 0xc, UP0 ;  /* 0x0000000c2a297887 */ /* 0x000fe20008000000 */
[----:B------:R-:W-:-:S03]  /*18f0*/  UMOV UR5, URZ ;  /* 0x000000ff00057c82 */ /* 0x000fc60008000000 */
[----:B------:R-:W-:Y:S02]  /*1900*/  UIADD3 UR24, UPT, UPT, UR41, -0x1, URZ ;  /* 0xffffffff29187890 */ /* 0x000fe4000fffe0ff */
[----:B------:R-:W-:-:S03]  /*1910*/  UIADD3 UR43, UPT, UPT, UR42, -UR41, URZ ;  /* 0x800000292a2b7290 */ /* 0x000fc6000fffe0ff */
[----:B------:R-:W-:-:S04]  /*1920*/  @UP2 UIADD3 UR24, UPT, UPT, UR41, URZ, URZ ;  /* 0x000000ff29182290 */ /* 0x000fc8000fffe0ff */
[----:B-123--:R-:W-:-:S12]  /*1930*/  UIADD3 UR24, UPT, UPT, UR24, 0x1, URZ ;  /* 0x0000000118187890 */ /* 0x00efd8000fffe0ff */
.L_x_43:
[----:B------:R-:W-:Y:S01]  /*1940*/  UISETP.NE.AND UP0, UPT, UR54, URZ, UPT ;  /* 0x000000ff3600728c */ /* 0x000fe2000bf05270 */
[----:B------:R-:W1:Y:S08]  /*1950*/  S2UR UR54, SR_CgaCtaId ;  /* 0x00000000003679c3 */ /* 0x000e700000008800 */
[----:B------:R-:W-:Y:S05]  /*1960*/  BRA.U UP0, `(.L_x_24) ;  /* 0x0000000100347547 */ /* 0x000fea000b800000 */
[----:B------:R-:W2:Y:S01]  /*1970*/  S2R R0, SR_CgaCtaId ;  /* 0x0000000000007919 */ /* 0x000ea20000008800 */
[----:B------:R-:W-:-:S04]  /*1980*/  MOV R2, 0x400 ;  /* 0x0000040000027802 */ /* 0x000fc80000000f00 */
[----:B--2---:R-:W-:Y:S02]  /*1990*/  LEA R0, R0, R2, 0x18 ;  /* 0x0000000200007211 */ /* 0x004fe400078ec0ff */
[----:B------:R-:W-:-:S03]  /*19a0*/  SHF.L.U32 R2, R8, 0x1f, RZ ;  /* 0x0000001f08027819 */ /* 0x000fc600000006ff */
[----:B------:R-:W-:-:S04]  /*19b0*/  IMAD R0, R9, 0x8, R0 ;  /* 0x0000000809007824 */ /* 0x000fc800078e0200 */
[----:B------:R-:W2:Y:S02]  /*19c0*/  SYNCS.PHASECHK.TRANS64.TRYWAIT P0, [R0+URZ+0x170], R2 ;  /* 0x00017002000075a7 */ /* 0x000ea400080011ff */
[----:B--2---:R-:W-:Y:S05]  /*19d0*/  @!P0 BRA `(.L_x_25) ;  /* 0x0000006000e88947 */ /* 0x004fea0003800000 */
.L_x_131:
[----:B------:R-:W-:Y:S01]  /*19e0*/  VIADD R9, R9, 0x1 ;  /* 0x0000000109097836 */ /* 0x000fe20000000000 */
[----:B------:R2:W-:Y:S04]  /*19f0*/  SYNCS.ARRIVE.TRANS64.A1T0 RZ, [R0+URZ+0x160], RZ ;  /* 0x000160ff00ff79a7 */ /* 0x0005e800081000ff */
[----:B------:R-:W-:-:S04]  /*1a00*/  ISETP.NE.AND P0, PT, R9, 0x2, PT ;  /* 0x000000020900780c */ /* 0x000fc80003f05270 */
[----:B------:R-:W-:Y:S02]  /*1a10*/  SEL R9, R9, RZ, P0 ;  /* 0x000000ff09097207 */ /* 0x000fe40000000000 */
[----:B--2---:R-:W-:-:S04]  /*1a20*/  SEL R0, RZ, 0x1, P0 ;  /* 0x00000001ff007807 */ /* 0x004fc80000000000 */
[----:B------:R-:W-:-:S07]  /*1a30*/  LOP3.LUT R8, R8, R0, RZ, 0x3c, !PT ;  /* 0x0000000008087212 */ /* 0x000fce00078e3cff */
.L_x_24:
[----:B------:R-:W-:Y:S01]  /*1a40*/  UMOV UR6, 0x400 ;  /* 0x0000040000067882 */ /* 0x000fe20000000000 */
[----:B------:R-:W-:Y:S01]  /*1a50*/  SHF.L.U32 R0, R12, 0x1f, RZ ;  /* 0x0000001f0c007819 */ /* 0x000fe200000006ff */
[----:B-1----:R-:W-:Y:S02]  /*1a60*/  ULEA UR6, UR54, UR6, 0x18 ;  /* 0x0000000636067291 */ /* 0x002fe4000f8ec0ff */
[----:B------:R-:W-:Y:S02]  /*1a70*/  UISETP.GE.U32.AND UP0, UPT, UR45, 0x3f, UPT ;  /* 0x0000003f2d00788c */ /* 0x000fe4000bf06070 */
[----:B------:R-:W-:Y:S02]  /*1a80*/  ULEA UR4, UR5, UR6, 0x3 ;  /* 0x0000000605047291 */ /* 0x000fe4000f8e18ff */
[----:B------:R-:W-:Y:S02]  /*1a90*/  USHF.L.U32 UR11, UR30, 0x6, URZ ;  /* 0x000000061e0b7899 */ /* 0x000fe400080006ff */
[----:B------:R-:W-:Y:S01]  /*1aa0*/  ULEA UR35, UR26, UR44, 0x6 ;  /* 0x0000002c1a237291 */ /* 0x000fe2000f8e30ff */
[----:B------:R-:W-:-:S04]  /*1ab0*/  UMOV UR13, URZ ;  /* 0x000000ff000d7c82 */ /* 0x000fc80008000000 */
[----:B------:R1:W2:Y:S01]  /*1ac0*/  SYNCS.PHASECHK.TRANS64.TRYWAIT P0, [UR4+0x60], R0 ;  /* 0x00006000ff0075a7 */ /* 0x0002a20008001104 */
[----:B------:R-:W-:Y:S06]  /*1ad0*/  BRA.U !UP0, `(.L_x_26) ;  /* 0x0000000108bc7547 */ /* 0x000fec000b800000 */
[----:B------:R-:W-:Y:S01]  /*1ae0*/  UMOV UR7, URZ ;  /* 0x000000ff00077c82 */ /* 0x000fe20008000000 */
[----:B------:R-:W-:-:S05]  /*1af0*/  UMOV UR4, UR5 ;  /* 0x0000000500047c82 */ /* 0x000fca0008000000 */
.L_x_32:
[----:B------:R-:W-:Y:S01]  /*1b00*/  ULEA UR33, UR4, UR6, 0x3 ;  /* 0x0000000604217291 */ /* 0x000fe2000f8e18ff */
[----:B--2---:R-:W-:Y:S01]  /*1b10*/  @!P3 MOV R2, 0x4000 ;  /* 0x000040000002b802 */ /* 0x004fe20000000f00 */
[----:B--2-4-:R-:W-:Y:S10]  /*1b20*/  @P0 BRA `(.L_x_27) ;  /* 0x00000000000c0947 */ /* 0x014ff40003800000 */
[----:B------:R-:W-:-:S04]  /*1b30*/  SHF.L.U32 R3, R12, 0x1f, RZ ;  /* 0x0000001f0c037819 */ /* 0x000fc800000006ff */
[----:B------:R-:W2:Y:S02]  /*1b40*/  SYNCS.PHASECHK.TRANS64.TRYWAIT P0, [UR33+0x60], R3 ;  /* 0x00006003ff0075a7 */ /* 0x000ea40008001121 */
[----:B--2---:R-:W-:Y:S05]  /*1b50*/  @!P0 BRA `(.L_x_28) ;  /* 0x00000060009c8947 */ /* 0x004fea0003800000 */
.L_x_27:
[----:B------:R2:W-:Y:S01]  /*1b60*/  @!P3 SYNCS.ARRIVE.TRANS64 RZ, [UR33], R2 ;  /* 0x00000002ffffb9a7 */ /* 0x0005e20008000021 */
[----:B------:R-:W-:-:S04]  /*1b70*/  ULOP3.LUT UR5, UR25, 0x2, URZ, 0xfc, !UPT ;  /* 0x0000000219057892 */ /* 0x000fc8000f8efcff */
[----:B------:R-:W-:-:S09]  /*1b80*/  UISETP.NE.AND UP0, UPT, UR5, 0x2, UPT ;  /* 0x000000020500788c */ /* 0x000fd2000bf05270 */
[----:B------:R-:W-:Y:S05]  /*1b90*/  BRA.U UP0, `(.L_x_29) ;  /* 0x0000000100047547 */ /* 0x000fea000b800000 */
[----:B------:R-:W-:Y:S05]  /*1ba0*/  BPT.TRAP 0x1 ;  /* 0x000000040000795c */ /* 0x000fea0000300000 */
.L_x_29:
[----:B------:R-:W-:Y:S04]  /*1bb0*/  BSSY.RECONVERGENT B0, `(.L_x_30) ;  /* 0x0000003000007945 */ /* 0x000fe80003800200 */
[----:B------:R-:W-:Y:S05]  /*1bc0*/  @P2 BRA `(.L_x_31) ;  /* 0x0000000000042947 */ /* 0x000fea0003800000 */
[----:B------:R-:W-:Y:S05]  /*1bd0*/  BPT.TRAP 0x1 ;  /* 0x000000040000795c */ /* 0x000fea0000300000 */
.L_x_31:
[----:B------:R-:W-:Y:S05]  /*1be0*/  BSYNC.RECONVERGENT B0 ;  /* 0x0000000000007941 */ /* 0x000fea0003800200 */
.L_x_30:
[----:B------:R-:W-:Y:S02]  /*1bf0*/  UIADD3 UR5, UPT, UPT, UR4, 0x1, URZ ;  /* 0x0000000104057890 */ /* 0x000fe4000fffe0ff */
[----:B------:R-:W-:Y:S02]  /*1c00*/  UIADD3 UR16, UP1, UPT, UR28, 0x80, URZ ;  /* 0x000000801c107890 */ /* 0x000fe4000ff3e0ff */
[----:B------:R-:W-:Y:S02]  /*1c10*/  UISETP.NE.AND UP0, UPT, UR5, 0xc, UPT ;  /* 0x0000000c0500788c */ /* 0x000fe4000bf05270 */
[----:B------:R-:W-:Y:S02]  /*1c20*/  USHF.L.U32 UR34, UR7, 0x5, URZ ;  /* 0x0000000507227899 */ /* 0x000fe400080006ff */
[----:B------:R-:W-:Y:S02]  /*1c30*/  USEL UR9, URZ, 0x1, UP0 ;  /* 0x00000001ff097887 */ /* 0x000fe40008000000 */
[----:B------:R-:W-:-:S02]  /*1c40*/  USEL UR5, UR5, URZ, UP0 ;  /* 0x000000ff05057287 */ /* 0x000fc40008000000 */
[----:B------:R-:W-:Y:S02]  /*1c50*/  UIADD3 UR14, UP0, UPT, UR28, 0x180, URZ ;  /* 0x000001801c0e7890 */ /* 0x000fe4000ff1e0ff */
[----:B------:R-:W-:Y:S01]  /*1c60*/  ULEA UR8, UR5, UR6, 0x3 ;  /* 0x0000000605087291 */ /* 0x000fe2000f8e18ff */
[----:B------:R-:W-:Y:S01]  /*1c70*/  LOP3.LUT R12, R12, UR9, RZ, 0x3c, !PT ;  /* 0x000000090c0c7c12 */ /* 0x000fe2000f8e3cff */
[----:B------:R-:W-:Y:S02]  /*1c80*/  UIADD3.X UR17, UPT, UPT, URZ, UR29, URZ, UP1, !UPT ;  /* 0x0000001dff117290 */ /* 0x000fe40008ffe4ff */
[----:B------:R-:W-:Y:S01]  /*1c90*/  UIADD3.X UR15, UPT, UPT, URZ, UR29, URZ, UP0, !UPT ;  /* 0x0000001dff0f7290 */ /* 0x000fe200087fe4ff */
[----:B-1----:R-:W-:Y:S01]  /*1ca0*/  SHF.L.U32 R0, R12, 0x1f, RZ ;  /* 0x0000001f0c007819 */ /* 0x002fe200000006ff */
[----:B------:R-:W-:Y:S01]  /*1cb0*/  UMOV UR18, 0x0 ;  /* 0x0000000000127882 */ /* 0x000fe20000000000 */
[----:B------:R-:W-:Y:S01]  /*1cc0*/  UMOV UR19, 0x10000000 ;  /* 0x1000000000137882 */ /* 0x000fe20000000000 */
[----:B------:R-:W-:Y:S01]  /*1cd0*/  UMOV UR12, UR36 ;  /* 0x00000024000c7c82 */ /* 0x000fe20008000000 */
[----:B------:R3:W4:Y:S01]  /*1ce0*/  SYNCS.PHASECHK.TRANS64.TRYWAIT P0, [UR8+0x60], R0 ;  /* 0x00006000ff0075a7 */ /* 0x0007220008001108 */
[----:B------:R-:W-:Y:S01]  /*1cf0*/  USHF.L.U32 UR8, UR4, 0xd, URZ ;  /* 0x0000000d04087899 */ /* 0x000fe200080006ff */
[----:B------:R-:W-:-:S02]  /*1d00*/  UMOV UR9, UR33 ;  /* 0x0000002100097c82 */ /* 0x000fc40008000000 */
[----:B------:R-:W-:Y:S01]  /*1d10*/  UMOV UR4, 0x30000 ;  /* 0x0003000000047882 */ /* 0x000fe20000000000 */
[----:B------:R-:W-:Y:S02]  /*1d20*/  ULEA UR32, UR21, UR8, 0x2 ;  /* 0x0000000815207291 */ /* 0x000fe4000f8e10ff */
[----:B------:R-:W-:Y:S02]  /*1d30*/  UIADD3 UR8, UPT, UPT, UR6, 0x1e800, UR8 ;  /* 0x0001e80006087890 */ /* 0x000fe4000fffe008 */
[----:B------:R-:W-:Y:S01]  /*1d40*/  UIADD3 UR32, UPT, UPT, UR6, 0x6800, UR32 ;  /* 0x0000680006207890 */ /* 0x000fe2000fffe020 */
[----:B------:R-:W-:Y:S01]  /*1d50*/  UMOV UR10, UR34 ;  /* 0x00000022000a7c82 */ /* 0x000fe20008000000 */
[----:B------:R-:W-:Y:S01]  /*1d60*/  UIADD3 UR7, UPT, UPT, UR7, 0x1, URZ ;  /* 0x0000000107077890 */ /* 0x000fe2000fffe0ff */
[----:B------:R-:W-:-:S03]  /*1d70*/  UMOV UR13, UR24 ;  /* 0x00000018000d7c82 */ /* 0x000fc60008000000 */
[----:B------:R-:W-:-:S03]  /*1d80*/  UISETP.NE.AND UP0, UPT, UR7, UR24, UPT ;  /* 0x000000180700728c */ /* 0x000fc6000bf05270 */
[----:B------:R1:W-:Y:S01]  /*1d90*/  UTMALDG.3D.MULTICAST [UR32], [UR16], UR4, desc[UR18] ;  /* 0x00001220100073b4 */ /* 0x0003e20008011804 */
[----:B------:R3:W-:Y:S01]  /*1da0*/  UTMALDG.3D [UR8], [UR14], desc[UR18] ;  /* 0x000012080e0075b4 */ /* 0x0007e20008011000 */
[----:B-1----:R-:W-:-:S04]  /*1db0*/  UMOV UR4, UR5 ;  /* 0x0000000500047c82 */ /* 0x002fc80008000000 */
[----:B---3--:R-:W-:Y:S05]  /*1dc0*/  BRA.U UP0, `(.L_x_32) ;  /* 0xfffffffd004c7547 */ /* 0x008fea000b83ffff */
.L_x_26:
[----:B------:R-:W-:Y:S01]  /*1dd0*/  ULEA UR4, UR5, UR6, 0x3 ;  /* 0x0000000605047291 */ /* 0x000fe2000f8e18ff */
[----:B-1----:R-:W-:Y:S01]  /*1de0*/  SHF.L.U32 R0, R12, 0x1f, RZ ;  /* 0x0000001f0c007819 */ /* 0x002fe200000006ff */
[----:B------:R-:W-:Y:S01]  /*1df0*/  @!P1 SYNCS.ARRIVE.TRANS64.A1T0 RZ, [UR6+0xf8], RZ ;  /* 0x0000f8ffffff99a7 */ /* 0x000fe20008100006 */
[----:B------:R-:W-:-:S06]  /*1e00*/  UISETP.GT.AND UP0, UPT, UR42, UR41, UPT ;  /* 0x000000292a00728c */ /* 0x000fcc000bf04270 */
[----:B--2-4-:R1:W2:Y:S03]  /*1e10*/  SYNCS.PHASECHK.TRANS64.TRYWAIT P0, [UR4+0x60], R0 ;  /* 0x00006000ff0075a7 */ /* 0x0142a60008001104 */
[----:B------:R-:W-:Y:S05]  /*1e20*/  BRA.U !UP0, `(.L_x_33) ;  /* 0x0000000108c07547 */ /* 0x000fea000b800000 */
[----:B------:R-:W-:Y:S01]  /*1e30*/  UIADD3 UR26, UPT, UPT, UR43, UR13, URZ ;  /* 0x0000000d2b1a7290 */ /* 0x000fe2000fffe0ff */
[----:B------:R-:W-:-:S11]  /*1e40*/  UMOV UR4, UR5 ;  /* 0x0000000500047c82 */ /* 0x000fd60008000000 */
.L_x_39:
[----:B------:R-:W-:Y:S01]  /*1e50*/  ULEA UR17, UR4, UR6, 0x3 ;  /* 0x0000000604117291 */ /* 0x000fe2000f8e18ff */
[----:B--2---:R-:W-:Y:S01]  /*1e60*/  @!P3 MOV R2, 0x4000 ;  /* 0x000040000002b802 */ /* 0x004fe20000000f00 */
[----:B--2-4-:R-:W-:Y:S10]  /*1e70*/  @P0 BRA `(.L_x_34) ;  /* 0x00000000000c0947 */ /* 0x014ff40003800000 */
[----:B------:R-:W-:-:S04]  /*1e80*/  SHF.L.U32 R3, R12, 0x1f, RZ ;  /* 0x0000001f0c037819 */ /* 0x000fc800000006ff */
[----:B------:R-:W2:Y:S02]  /*1e90*/  SYNCS.PHASECHK.TRANS64.TRYWAIT P0, [UR17+0x60], R3 ;  /* 0x00006003ff0075a7 */ /* 0x000ea40008001111 */
[----:B--2---:R-:W-:Y:S05]  /*1ea0*/  @!P0 BRA `(.L_x_35) ;  /* 0x0000005c00e08947 */ /* 0x004fea0003800000 */
.L_x_34:
[----:B------:R2:W-:Y:S01]  /*1eb0*/  @!P3 SYNCS.ARRIVE.TRANS64 RZ, [UR17], R2 ;  /* 0x00000002ffffb9a7 */ /* 0x0005e20008000011 */
[----:B------:R-:W-:-:S04]  /*1ec0*/  ULOP3.LUT UR5, UR25, 0x2, URZ, 0xfc, !UPT ;  /* 0x0000000219057892 */ /* 0x000fc8000f8efcff */
[----:B------:R-:W-:-:S09]  /*1ed0*/  UISETP.NE.AND UP0, UPT, UR5, 0x2, UPT ;  /* 0x000000020500788c */ /* 0x000fd2000bf05270 */
[----:B------:R-:W-:Y:S05]  /*1ee0*/  BRA.U UP0, `(.L_x_36) ;  /* 0x0000000100047547 */ /* 0x000fea000b800000 */
[----:B------:R-:W-:Y:S05]  /*1ef0*/  BPT.TRAP 0x1 ;  /* 0x000000040000795c */ /* 0x000fea0000300000 */
.L_x_36:
[----:B------:R-:W-:Y:S04]  /*1f00*/  BSSY.RECONVERGENT B0, `(.L_x_37) ;  /* 0x0000003000007945 */ /* 0x000fe80003800200 */
[----:B------:R-:W-:Y:S05]  /*1f10*/  @P2 BRA `(.L_x_38) ;  /* 0x0000000000042947 */ /* 0x000fea0003800000 */
[----:B------:R-:W-:Y:S05]  /*1f20*/  BPT.TRAP 0x1 ;  /* 0x000000040000795c */ /* 0x000fea0000300000 */
.L_x_38:
[----:B------:R-:W-:Y:S05]  /*1f30*/  BSYNC.RECONVERGENT B0 ;  /* 0x0000000000007941 */ /* 0x000fea0003800200 */
.L_x_37:
[----:B------:R-:W-:Y:S02]  /*1f40*/  UIADD3 UR5, UPT, UPT, UR4, 0x1, URZ ;  /* 0x0000000104057890 */ /* 0x000fe4000fffe0ff */
[----:B------:R-:W-:Y:S02]  /*1f50*/  UIADD3 UR14, UP1, UPT, UR28, 0x80, URZ ;  /* 0x000000801c0e7890 */ /* 0x000fe4000ff3e0ff */
[----:B------:R-:W-:Y:S02]  /*1f60*/  UISETP.NE.AND UP0, UPT, UR5, 0xc, UPT ;  /* 0x0000000c0500788c */ /* 0x000fe4000bf05270 */
[----:B------:R-:W-:Y:S02]  /*1f70*/  USHF.L.U32 UR18, UR13, 0x5, URZ ;  /* 0x000000050d127899 */ /* 0x000fe400080006ff */
[----:B------:R-:W-:Y:S02]  /*1f80*/  USEL UR8, URZ, 0x1, UP0 ;  /* 0x00000001ff087887 */ /* 0x000fe40008000000 */
[----:B------:R-:W-:-:S02]  /*1f90*/  USEL UR5, UR5, URZ, UP0 ;  /* 0x000000ff05057287 */ /* 0x000fc40008000000 */
[----:B------:R-:W-:Y:S02]  /*1fa0*/  UIADD3 UR22, UP0, UPT, UR28, 0x180, URZ ;  /* 0x000001801c167890 */ /* 0x000fe4000ff1e0ff */
[----:B------:R-:W-:Y:S01]  /*1fb0*/  LOP3.LUT R12, R12, UR8, RZ, 0x3c, !PT ;  /* 0x000000080c0c7c12 */ /* 0x000fe2000f8e3cff */
[----:B------:R-:W-:Y:S02]  /*1fc0*/  USHF.L.U32 UR8, UR4, 0xd, URZ ;  /* 0x0000000d04087899 */ /* 0x000fe400080006ff */
[----:B------:R-:W-:Y:S01]  /*1fd0*/  ULEA UR7, UR5, UR6, 0x3 ;  /* 0x0000000605077291 */ /* 0x000fe2000f8e18ff */
[----:B-1----:R-:W-:Y:S01]  /*1fe0*/  SHF.L.U32 R0, R12, 0x1f, RZ ;  /* 0x0000001f0c007819 */ /* 0x002fe200000006ff */
[----:B------:R-:W-:Y:S02]  /*1ff0*/  ULEA UR16, UR21, UR8, 0x2 ;  /* 0x0000000815107291 */ /* 0x000fe4000f8e10ff */
[----:B------:R-:W-:Y:S02]  /*2000*/  UIADD3.X UR15, UPT, UPT, URZ, UR29, URZ, UP1, !UPT ;  /* 0x0000001dff0f7290 */ /* 0x000fe40008ffe4ff */
[----:B------:R-:W-:-:S02]  /*2010*/  UIADD3 UR16, UPT, UPT, UR6, 0x6800, UR16 ;  /* 0x0000680006107890 */ /* 0x000fc4000fffe010 */
[----:B------:R-:W-:Y:S01]  /*2020*/  UIADD3 UR8, UPT, UPT, UR6, 0x1e800, UR8 ;  /* 0x0001e80006087890 */ /* 0x000fe2000fffe008 */
[----:B------:R3:W4:Y:S01]  /*2030*/  SYNCS.PHASECHK.TRANS64.TRYWAIT P0, [UR7+0x60], R0 ;  /* 0x00006000ff0075a7 */ /* 0x0007220008001107 */
[----:B------:R-:W-:Y:S01]  /*2040*/  UIADD3.X UR23, UPT, UPT, URZ, UR29, URZ, UP0, !UPT ;  /* 0x0000001dff177290 */ /* 0x000fe200087fe4ff */
[----:B------:R-:W-:Y:S01]  /*2050*/  UMOV UR4, 0x30000 ;  /* 0x0003000000047882 */ /* 0x000fe20000000000 */
[----:B------:R-:W-:Y:S01]  /*2060*/  UMOV UR30, 0x0 ;  /* 0x00000000001e7882 */ /* 0x000fe20000000000 */
[----:B------:R-:W-:Y:S01]  /*2070*/  UMOV UR31, 0x10000000 ;  /* 0x10000000001f7882 */ /* 0x000fe20000000000 */
[----:B------:R-:W-:Y:S01]  /*2080*/  UMOV UR19, UR35 ;  /* 0x0000002300137c82 */ /* 0x000fe20008000000 */
[----:B------:R-:W-:Y:S01]  /*2090*/  UMOV UR20, UR36 ;  /* 0x0000002400147c82 */ /* 0x000fe20008000000 */
[----:B------:R-:W-:Y:S01]  /*20a0*/  UMOV UR12, UR36 ;  /* 0x00000024000c7c82 */ /* 0x000fe20008000000 */
[----:B------:R-:W-:Y:S01]  /*20b0*/  UMOV UR9, UR17 ;  /* 0x0000001100097c82 */ /* 0x000fe20008000000 */
[----:B------:R-:W-:Y:S01]  /*20c0*/  UMOV UR10, UR18 ;  /* 0x00000012000a7c82 */ /* 0x000fe20008000000 */
[----:B------:R1:W-:Y:S01]  /*20d0*/  UTMALDG.3D.MULTICAST [UR16], [UR14], UR4, desc[UR30] ;  /* 0x00001e100e0073b4 */ /* 0x0003e20008011804 */
[----:B------:R-:W-:-:S04]  /*20e0*/  UIADD3 UR13, UPT, UPT, UR13, 0x1, URZ ;  /* 0x000000010d0d7890 */ /* 0x000fc8000fffe0ff */
[----:B------:R-:W-:Y:S01]  /*20f0*/  UISETP.NE.AND UP0, UPT, UR13, UR26, UPT ;  /* 0x0000001a0d00728c */ /* 0x000fe2000bf05270 */
[----:B------:R3:W-:Y:S01]  /*2100*/  UTMALDG.3D [UR8], [UR22], desc[UR30] ;  /* 0x00001e08160075b4 */ /* 0x0007e20008011000 */
[----:B-1----:R-:W-:-:S07]  /*2110*/  UMOV UR4, UR5 ;  /* 0x0000000500047c82 */ /* 0x002fce0008000000 */
[----:B---3--:R-:W-:Y:S05]  /*2120*/  BRA.U UP0, `(.L_x_39) ;  /* 0xfffffffd00487547 */ /* 0x008fea000b83ffff */
.L_x_33:
[C---:B------:R-:W-:Y:S01]  /*2130*/  LEA R3, R11.reuse, UR6, 0x3 ;  /* 0x000000060b037c11 */ /* 0x040fe2000f8e18ff */
[----:B------:R-:W-:Y:S01]  /*2140*/  NOP ;  /* 0x0000000000007918 */ /* 0x000fe20000000000 */
[----:B-1----:R-:W-:Y:S02]  /*2150*/  SHF.L.U32 R0, R10, 0x1f, RZ ;  /* 0x0000001f0a007819 */ /* 0x002fe400000006ff */
[----:B------:R-:W-:Y:S02]  /*2160*/  LEA R4, R11, UR6, 0x4 ;  /* 0x000000060b047c11 */ /* 0x000fe4000f8e20ff */
[----:B--2-4-:R-:W1:Y:S02]  /*2170*/  SYNCS.PHASECHK.TRANS64.TRYWAIT P0, [R3+URZ+0x100], R0 ;  /* 0x00010000030075a7 */ /* 0x014e6400080011ff */
[----:B-1----:R-:W-:Y:S05]  /*2180*/  @!P0 BRA `(.L_x_40) ;  /* 0x0000005c00408947 */ /* 0x002fea0003800000 */
.L_x_134:
[----:B------:R-:W2:Y:S01]  /*2190*/  LDS.128 R4, [R4+0x190] ;  /* 0x0001900004047984 */ /* 0x000ea20000000c00 */
[----:B------:R-:W-:Y:S01]  /*21a0*/  UISETP.GE.AND UP0, UPT, UR40, 0x1, UPT ;  /* 0x000000012800788c */ /* 0x000fe2000bf06270 */
[----:B------:R-:W-:Y:S01]  /*21b0*/  @!PT LDS RZ, [RZ] ;  /* 0x00000000fffff984 */ /* 0x000fe20000000800 */
[----:B------:R-:W-:Y:S01]  /*21c0*/  @!PT LDS RZ, [RZ] ;  /* 0x00000000fffff984 */ /* 0x000fe20000000800 */
[----:B------:R-:W-:Y:S01]  /*21d0*/  @!PT LDS RZ, [RZ] ;  /* 0x00000000fffff984 */ /* 0x000fe20000000800 */
[----:B------:R-:W-:Y:S01]  /*21e0*/  @!PT LDS RZ, [RZ] ;  /* 0x00000000fffff984 */ /* 0x000fe20000000800 */
[----:B------:R3:W-:Y:S06]  /*21f0*/  MEMBAR.ALL.CTA ;  /* 0x0000000000007992 */ /* 0x0007ec0000008000 */
[----:B---3--:R-:W3:Y:S01]  /*2200*/  FENCE.VIEW.ASYNC.S ;  /* 0x00000000000073c6 */ /* 0x008ee20000000000 */
[----:B--2---:R-:W-:-:S13]  /*2210*/  LOP3.LUT P0, RZ, R6, 0x1, RZ, 0xc0, !PT ;  /* 0x0000000106ff7812 */ /* 0x004fda000780c0ff */
[----:B---3--:R-:W-:Y:S01]  /*2220*/  VOTEU.ANY UP1, P0 ;  /* 0x0000000000ff7886 */ /* 0x008fe20000020100 */
[----:B------:R-:W-:-:S13]  /*2230*/  PLOP3.LUT P0, PT, PT, PT, UP1, 0x80, 0x8 ;  /* 0x000000000008781c */ /* 0x000fda0003f0f018 */
[----:B-1----:R-:W-:Y:S02]  /*2240*/  @P0 LOP3.LUT R0, R5, 0xffff, RZ, 0xc0, !PT ;  /* 0x0000ffff05000812 */ /* 0x002fe400078ec0ff */
[----:B------:R-:W-:Y:S02]  /*2250*/  @P0 MOV R2, R4 ;  /* 0x0000000400020202 */ /* 0x000fe40000000f00 */
[----:B------:R-:W-:Y:S01]  /*2260*/  @P0 R2UR UR7, R0 ;  /* 0x00000000000702ca */ /* 0x000fe200000e0000 */
[----:B------:R-:W-:Y:S01]  /*2270*/  VIADD R0, R3, 0x110 ;  /* 0x0000011003007836 */ /* 0x000fe20000000000 */
[----:B------:R-:W-:Y:S02]  /*2280*/  @P0 SHF.R.U32.HI R4, RZ, 0x10, R5 ;  /* 0x00000010ff040819 */ /* 0x000fe40000011605 */
[----:B------:R-:W-:Y:S02]  /*2290*/  @P0 R2UR UR8, R2 ;  /* 0x00000000020802ca */ /* 0x000fe400000e0000 */
[----:B------:R-:W-:-:S02]  /*22a0*/  PRMT R0, RZ, 0x654, R0 ;  /* 0x00000654ff007816 */ /* 0x000fc40000000000 */
[----:B------:R-:W-:Y:S02]  /*22b0*/  @P0 R2UR UR4, R4 ;  /* 0x00000000040402ca */ /* 0x000fe400000e0000 */
[----:B------:R1:W-:Y:S03]  /*22c0*/  SYNCS.ARRIVE.TRANS64.RED.A1T0 RZ, [R0+URZ], RZ ;  /* 0x000000ff00ff79a7 */ /* 0x0003e600081004ff */
[----:B------:R-:W-:-:S04]  /*22d0*/  @UP1 UMOV UR27, UR7 ;  /* 0x00000007001b1c82 */ /* 0x000fc80008000000 */
[----:B------:R-:W-:-:S04]  /*22e0*/  @UP1 UMOV UR37, UR8 ;  /* 0x0000000800251c82 */ /* 0x000fc80008000000 */
[----:B------:R-:W-:Y:S01]  /*22f0*/  @UP1 UMOV UR36, UR4 ;  /* 0x0000000400241c82 */ /* 0x000fe20008000000 */
[----:B------:R-:W-:Y:S05]  /*2300*/  BRA.U !UP0, `(.L_x_41) ;  /* 0x0000000108d47547 */ /* 0x000fea000b800000 */
[----:B------:R-:W2:Y:S01]  /*2310*/  LDCU.128 UR12, c[0x0][0xb10] ;  /* 0x00016200ff0c77ac */ /* 0x000ea20008000c00 */
[----:B------:R-:W3:Y:S01]  /*2320*/  LDCU UR26, c[0x0][0xb20] ;  /* 0x00016400ff1a77ac */ /* 0x000ee20008000800 */
[----:B------:R-:W4:Y:S01]  /*2330*/  LDCU UR20, c[0x0][0xb0c] ;  /* 0x00016180ff1477ac */ /* 0x000f220008000800 */
[----:B------:R-:W1:Y:S01]  /*2340*/  LDCU.64 UR10, c[0x0][0xb28] ;  /* 0x00016500ff0a77ac */ /* 0x000e620008000a00 */
[----:B------:R-:W-:Y:S02]  /*2350*/  UISETP.NE.AND UP3, UPT, UR40, 0x1, UPT ;  /* 0x000000012800788c */ /* 0x000fe4000bf65270 */
[----:B--2---:R-:W-:Y:S02]  /*2360*/  UIMAD.WIDE.U32 UR16, UR38, UR15, URZ ;  /* 0x0000000f261072a5 */ /* 0x004fe4000f8e00ff */
[----:B------:R-:W-:Y:S02]  /*2370*/  UIMAD.WIDE.U32 UR8, UR39, UR12, URZ ;  /* 0x0000000c270872a5 */ /* 0x000fe4000f8e00ff */
[----:B------:R-:W-:-:S02]  /*2380*/  UISETP.NE.AND UP0, UPT, UR14, 0x1, UPT ;  /* 0x000000010e00788c */ /* 0x000fc4000bf05270 */
[----:B------:R-:W-:Y:S01]  /*2390*/  UIMAD.WIDE.U32 UR22, UR27, UR15, URZ ;  /* 0x0000000f1b1672a5 */ /* 0x000fe2000f8e00ff */
[----:B------:R-:W-:Y:S02]  /*23a0*/  UMOV UR16, UR17 ;  /* 0x0000001100107c82 */ /* 0x000fe40008000000 */
[----:B------:R-:W-:Y:S01]  /*23b0*/  UMOV UR8, UR9 ;  /* 0x0000000900087c82 */ /* 0x000fe20008000000 */
[----:B---3--:R-:W-:Y:S02]  /*23c0*/  USHF.R.U32.HI UR16, URZ, UR26, UR16 ;  /* 0x0000001aff107299 */ /* 0x008fe40008011610 */
[----:B----4-:R-:W-:Y:S02]  /*23d0*/  UISETP.NE.AND UP2, UPT, UR20, 0x1, UPT ;  /* 0x000000011400788c */ /* 0x010fe4000bf45270 */
[----:B------:R-:W-:Y:S02]  /*23e0*/  USHF.R.U32.HI UR8, URZ, UR13, UR8 ;  /* 0x0000000dff087299 */ /* 0x000fe40008011608 */
[----:B------:R-:W-:-:S02]  /*23f0*/  USEL UR7, UR38, UR16, !UP0 ;  /* 0x0000001026077287 */ /* 0x000fc4000c000000 */
[----:B------:R-:W-:Y:S02]  /*2400*/  USEL UR8, UR39, UR8, !UP2 ;  /* 0x0000000827087287 */ /* 0x000fe4000d000000 */
[----:B-1----:R-:W-:Y:S01]  /*2410*/  UIMAD.WIDE.U32 UR16, UR7, UR10, URZ ;  /* 0x0000000a071072a5 */ /* 0x002fe2000f8e00ff */
[----:B------:R-:W-:Y:S01]  /*2420*/  UMOV UR4, UR23 ;  /* 0x0000001700047c82 */ /* 0x000fe20008000000 */
[----:B------:R-:W-:Y:S02]  /*2430*/  UIMAD.WIDE.U32 UR18, UR37, UR12, URZ ;  /* 0x0000000c251272a5 */ /* 0x000fe4000f8e00ff */
[----:B------:R-:W-:-:S03]  /*2440*/  UIMAD.WIDE.U32 UR22, UR8, UR10, URZ ;  /* 0x0000000a081672a5 */ /* 0x000fc6000f8e00ff */
[----:B------:R-:W-:Y:S01]  /*2450*/  UMOV UR16, UR17 ;  /* 0x0000001100107c82 */ /* 0x000fe20008000000 */
[----:B------:R-:W-:Y:S02]  /*2460*/  USHF.R.U32.HI UR4, URZ, UR26, UR4 ;  /* 0x0000001aff047299 */ /* 0x000fe40008011604 */
[----:B------:R-:W-:Y:S01]  /*2470*/  @UP3 USHF.R.U32.HI UR7, URZ, UR11, UR16 ;  /* 0x0000000bff073299 */ /* 0x000fe20008011610 */
[----:B------:R-:W-:Y:S01]  /*2480*/  UMOV UR18, UR19 ;  /* 0x0000001300127c82 */ /* 0x000fe20008000000 */
[----:B------:R-:W-:Y:S01]  /*2490*/  UMOV UR22, UR23 ;  /* 0x0000001700167c82 */ /* 0x000fe20008000000 */
[----:B------:R-:W-:Y:S02]  /*24a0*/  USHF.R.U32.HI UR13, URZ, UR13, UR18 ;  /* 0x0000000dff0d7299 */ /* 0x000fe40008011612 */
[----:B------:R-:W-:Y:S02]  /*24b0*/  USEL UR4, UR27, UR4, !UP0 ;  /* 0x000000041b047287 */ /* 0x000fe4000c000000 */
[----:B------:R-:W-:-:S02]  /*24c0*/  @UP3 USHF.R.U32.HI UR8, URZ, UR11, UR22 ;  /* 0x0000000bff083299 */ /* 0x000fc40008011616 */
[----:B------:R-:W-:Y:S02]  /*24d0*/  UIMAD UR9, UR40, UR7, URZ ;  /* 0x00000007280972a4 */ /* 0x000fe4000f8e02ff */
[----:B------:R-:W-:Y:S02]  /*24e0*/  USEL UR7, UR37, UR13, !UP2 ;  /* 0x0000000d25077287 */ /* 0x000fe4000d000000 */
[----:B------:R-:W-:Y:S02]  /*24f0*/  UIMAD UR12, UR40, UR8, URZ ;  /* 0x00000008280c72a4 */ /* 0x000fe4000f8e02ff */
[----:B------:R-:W-:Y:S02]  /*2500*/  UISETP.GE.AND UP0, UPT, UR4, UR9, UPT ;  /* 0x000000090400728c */ /* 0x000fe4000bf06270 */
[----:B------:R-:W-:Y:S02]  /*2510*/  UIMAD.WIDE.U32 UR16, UR4, UR10, URZ ;  /* 0x0000000a041072a5 */ /* 0x000fe4000f8e00ff */
[----:B------:R-:W-:-:S02]  /*2520*/  UISETP.GE.OR UP0, UPT, UR7, UR12, UP0 ;  /* 0x0000000c0700728c */ /* 0x000fc40008706670 */
        /* <DEDUP_REMOVED lines=19> */
.L_x_41:
[----:B------:R-:W2:Y:S02]  /*2660*/  LDCU UR4, c[0x0][0xb30] ;  /* 0x00016600ff0477ac */ /* 0x000ea40008000800 */
[----:B--2---:R-:W-:-:S09]  /*2670*/  UISETP.NE.AND UP0, UPT, UR4, 0x1, UPT ;  /* 0x000000010400788c */ /* 0x004fd2000bf05270 */
[----:B------:R-:W-:Y:S05]  /*2680*/  BRA.U UP0, `(.L_x_42) ;  /* 0x0000000100447547 */ /* 0x000fea000b800000 */
[----:B------:R-:W2:Y:S01]  /*2690*/  LDCU.128 UR12, c[0x0][0xb10] ;  /* 0x00016200ff0c77ac */ /* 0x000ea20008000c00 */
[----:B------:R-:W3:Y:S01]  /*26a0*/  LDCU UR16, c[0x0][0xb0c] ;  /* 0x00016180ff1077ac */ /* 0x000ee20008000800 */
[----:B------:R-:W4:Y:S01]  /*26b0*/  LDCU UR17, c[0x0][0xb20] ;  /* 0x00016400ff1177ac */ /* 0x000f220008000800 */
[----:B--2---:R-:W-:Y:S02]  /*26c0*/  UIMAD.WIDE.U32 UR10, UR37, UR12, URZ ;  /* 0x0000000c250a72a5 */ /* 0x004fe4000f8e00ff */
[----:B------:R-:W-:Y:S02]  /*26d0*/  UIMAD.WIDE.U32 UR8, UR27, UR15, URZ ;  /* 0x0000000f1b0872a5 */ /* 0x000fe4000f8e00ff */
[----:B---3--:R-:W-:Y:S02]  /*26e0*/  UISETP.NE.AND UP2, UPT, UR16, 0x1, UPT ;  /* 0x000000011000788c */ /* 0x008fe4000bf45270 */
[----:B------:R-:W-:Y:S01]  /*26f0*/  UISETP.NE.AND UP0, UPT, UR14, 0x1, UPT ;  /* 0x000000010e00788c */ /* 0x000fe2000bf05270 */
[----:B------:R-:W-:-:S02]  /*2700*/  UMOV UR7, UR11 ;  /* 0x0000000b00077c82 */ /* 0x000fc40008000000 */
[----:B------:R-:W-:Y:S01]  /*2710*/  UMOV UR4, UR9 ;  /* 0x0000000900047c82 */ /* 0x000fe20008000000 */
[----:B------:R-:W-:Y:S02]  /*2720*/  USHF.R.U32.HI UR7, URZ, UR13, UR7 ;  /* 0x0000000dff077299 */ /* 0x000fe40008011607 */
[----:B----4-:R-:W-:Y:S02]  /*2730*/  USHF.R.U32.HI UR4, URZ, UR17, UR4 ;  /* 0x00000011ff047299 */ /* 0x010fe40008011604 */
[----:B------:R-:W-:Y:S02]  /*2740*/  USEL UR7, UR37, UR7, !UP2 ;  /* 0x0000000725077287 */ /* 0x000fe4000d000000 */
[----:B------:R-:W-:-:S04]  /*2750*/  USEL UR4, UR27, UR4, !UP0 ;  /* 0x000000041b047287 */ /* 0x000fc8000c000000 */
[----:B------:R-:W-:Y:S02]  /*2760*/  UIADD3 UR8, UPT, UPT, UR7, -UR4, URZ ;  /* 0x8000000407087290 */ /* 0x000fe4000fffe0ff */
[----:B------:R-:W-:Y:S02]  /*2770*/  UIADD3 UR4, UPT, UPT, -UR7, UR4, URZ ;  /* 0x0000000407047290 */ /* 0x000fe4000fffe1ff */
[----:B------:R-:W-:Y:S02]  /*2780*/  UIMAD UR27, UR8, UR14, UR27 ;  /* 0x0000000e081b72a4 */ /* 0x000fe4000f8e021b */
[----:B------:R-:W-:-:S12]  /*2790*/  UIMAD UR37, UR4, UR16, UR37 ;  /* 0x00000010042572a4 */ /* 0x000fd8000f8e0225 */
.L_x_42:
[----:B------:R-:W-:Y:S01]  /*27a0*/  VIADD R11, R11, 0x1 ;  /* 0x000000010b0b7836 */ /* 0x000fe20000000000 */
[----:B------:R-:W-:Y:S02]  /*27b0*/  R2UR UR7, R56 ;  /* 0x00000000380772ca */ /* 0x000fe400000e0000 */
[----:B------:R-:W-:Y:S02]  /*27c0*/  R2UR UR4, R55 ;  /* 0x00000000370472ca */ /* 0x000fe400000e0000 */
[C---:B------:R-:W-:Y:S02]  /*27d0*/  ISETP.NE.AND P0, PT, R11.reuse, 0x2, PT ;  /* 0x000000020b00780c */ /* 0x040fe40003f05270 */
[----:B------:R-:W-:Y:S02]  /*27e0*/  PLOP3.LUT P1, PT, PT, PT, PT, 0x80, 0x8 ;  /* 0x000000000008781c */ /* 0x000fe40003f2f070 */
[----:B-1----:R-:W-:Y:S02]  /*27f0*/  SEL R0, RZ, 0x1, P0 ;  /* 0x00000001ff007807 */ /* 0x002fe40000000000 */
[----:B------:R-:W-:-:S02]  /*2800*/  SEL R11, R11, RZ, P0 ;  /* 0x000000ff0b0b7207 */ /* 0x000fc40000000000 */
[----:B------:R-:W-:Y:S01]  /*2810*/  LOP3.LUT R10, R10, R0, RZ, 0x3c, !PT ;  /* 0x000000000a0a7212 */ /* 0x000fe200078e3cff */
[----:B------:R-:W-:Y:S02]  /*2820*/  UIADD3 UR26, UPT, UPT, UR37, UR7, URZ ;  /* 0x00000007251a7290 */ /* 0x000fe4000fffe0ff */
[----:B------:R-:W-:Y:S01]  /*2830*/  UIADD3 UR30, UPT, UPT, UR27, UR4, URZ ;  /* 0x000000041b1e7290 */ /* 0x000fe2000fffe0ff */
[----:B------:R-:W-:Y:S11]  /*2840*/  BRA.U UP1, `(.L_x_43) ;  /* 0xfffffff1013c7547 */ /* 0x000ff6000b83ffff */
[----:B------:R-:W-:Y:S01]  /*2850*/  UIADD3 UR7, UPT, UPT, UR6, 0x60, URZ ;  /* 0x0000006006077890 */ /* 0x000fe2000fffe0ff */
[----:B------:R-:W-:-:S03]  /*2860*/  SHF.L.U32 R2, R12, 0x1f, RZ ;  /* 0x0000001f0c027819 */ /* 0x000fc600000006ff */
[----:B------:R-:W-:-:S09]  /*2870*/  ULEA UR4, UR5, UR7, 0x3 ;  /* 0x0000000705047291 */ /* 0x000fd2000f8e18ff */
[----:B------:R-:W1:Y:S02]  /*2880*/  SYNCS.PHASECHK.TRANS64.TRYWAIT P0, [UR4], R2 ;  /* 0x00000002ff0075a7 */ /* 0x000e640008001104 */
[----:B-1----:R-:W-:Y:S05]  /*2890*/  @!P0 BRA `(.L_x_44) ;  /* 0x0000005400908947 */ /* 0x002fea0003800000 */
.L_x_136:
[----:B------:R-:W-:-:S04]  /*28a0*/  UIADD3 UR4, UPT, UPT, UR5, 0x1, URZ ;  /* 0x0000000105047890 */ /* 0x000fc8000fffe0ff */
[----:B------:R-:W-:-:S04]  /*28b0*/  UISETP.NE.AND UP0, UPT, UR4, 0xc, UPT ;  /* 0x0000000c0400788c */ /* 0x000fc8000bf05270 */
[----:B------:R-:W-:Y:S02]  /*28c0*/  USEL UR6, URZ, 0x1, UP0 ;  /* 0x00000001ff067887 */ /* 0x000fe40008000000 */
[----:B------:R-:W-:-:S04]  /*28d0*/  USEL UR4, UR4, URZ, UP0 ;  /* 0x000000ff04047287 */ /* 0x000fc80008000000 */
[----:B------:R-:W-:Y:S01]  /*28e0*/  ULEA UR5, UR4, UR7, 0x3 ;  /* 0x0000000704057291 */ /* 0x000fe2000f8e18ff */
[----:B-1----:R-:W-:-:S04]  /*28f0*/  LOP3.LUT R2, R12, UR6, RZ, 0x3c, !PT ;  /* 0x000000060c027c12 */ /* 0x002fc8000f8e3cff */
[----:B------:R-:W-:-:S04]  /*2900*/  SHF.L.U32 R3, R2, 0x1f, RZ ;  /* 0x0000001f02037819 */ /* 0x000fc800000006ff */
[----:B------:R-:W1:Y:S02]  /*2910*/  SYNCS.PHASECHK.TRANS64.TRYWAIT P0, [UR5], R3 ;  /* 0x00000003ff0075a7 */ /* 0x000e640008001105 */
[----:B-1----:R-:W-:Y:S05]  /*2920*/  @!P0 BRA `(.L_x_45) ;  /* 0x0000005400848947 */ /* 0x002fea0003800000 */
.L_x_138:
[----:B------:R-:W-:-:S04]  /*2930*/  UIADD3 UR4, UPT, UPT, UR4, 0x1, URZ ;  /* 0x0000000104047890 */ /* 0x000fc8000fffe0ff */
[----:B------:R-:W-:-:S04]  /*2940*/  UISETP.NE.AND UP0, UPT, UR4, 0xc, UPT ;  /* 0x0000000c0400788c */ /* 0x000fc8000bf05270 */
[----:B------:R-:W-:Y:S02]  /*2950*/  USEL UR6, URZ, 0x1, UP0 ;  /* 0x00000001ff067887 */ /* 0x000fe40008000000 */
[----:B------:R-:W-:-:S04]  /*2960*/  USEL UR4, UR4, URZ, UP0 ;  /* 0x000000ff04047287 */ /* 0x000fc80008000000 */
[----:B------:R-:W-:Y:S01]  /*2970*/  ULEA UR5, UR4, UR7, 0x3 ;  /* 0x0000000704057291 */ /* 0x000fe2000f8e18ff */
[----:B------:R-:W-:-:S04]  /*2980*/  LOP3.LUT R2, R2, UR6, RZ, 0x3c, !PT ;  /* 0x0000000602027c12 */ /* 0x000fc8000f8e3cff */
[----:B-1----:R-:W-:-:S04]  /*2990*/  SHF.L.U32 R3, R2, 0x1f, RZ ;  /* 0x0000001f02037819 */ /* 0x002fc800000006ff */
[----:B------:R-:W1:Y:S02]  /*29a0*/  SYNCS.PHASECHK.TRANS64.TRYWAIT P0, [UR5], R3 ;  /* 0x00000003ff0075a7 */ /* 0x000e640008001105 */
[----:B-1----:R-:W-:Y:S05]  /*29b0*/  @!P0 BRA `(.L_x_46) ;  /* 0x0000005400788947 */ /* 0x002fea0003800000 */
.L_x_140:
        /* <DEDUP_REMOVED lines=9> */
.L_x_142:
        /* <DEDUP_REMOVED lines=9> */
.L_x_144:
        /* <DEDUP_REMOVED lines=9> */
.L_x_146:
        /* <DEDUP_REMOVED lines=9> */
.L_x_148:
        /* <DEDUP_REMOVED lines=9> */
.L_x_150:
        /* <DEDUP_REMOVED lines=9> */
.L_x_152:
        /* <DEDUP_REMOVED lines=9> */
.L_x_154:
        /* <DEDUP_REMOVED lines=9> */
.L_x_156:
[----:B------:R-:W-:-:S04]  /*2e40*/  UIADD3 UR4, UPT, UPT, UR4, 0x1, URZ ;  /* 0x0000000104047890 */ /* 0x000fc8000fffe0ff */
[----:B------:R-:W-:-:S04]  /*2e50*/  UISETP.NE.AND UP0, UPT, UR4, 0xc, UPT ;  /* 0x0000000c0400788c */ /* 0x000fc8000bf05270 */
[----:B------:R-:W-:Y:S02]  /*2e60*/  USEL UR5, URZ, 0x1, UP0 ;  /* 0x00000001ff057887 */ /* 0x000fe40008000000 */
[----:B------:R-:W-:-:S04]  /*2e70*/  USEL UR4, UR4, URZ, UP0 ;  /* 0x000000ff04047287 */ /* 0x000fc80008000000 */
[----:B------:R-:W-:Y:S01]  /*2e80*/  ULEA UR4, UR4, UR7, 0x3 ;  /* 0x0000000704047291 */ /* 0x000fe2000f8e18ff */
[----:B------:R-:W-:-:S04]  /*2e90*/  LOP3.LUT R2, R2, UR5, RZ, 0x3c, !PT ;  /* 0x0000000502027c12 */ /* 0x000fc8000f8e3cff */
[----:B------:R-:W-:Y:S01]  /*2ea0*/  SHF.L.U32 R2, R2, 0x1f, RZ ;  /* 0x0000001f02027819 */ /* 0x000fe200000006ff */
[----:B-1----:R-:W-:-:S07]  /*2eb0*/  IMAD.U32 R0, RZ, RZ, UR4 ;  /* 0x00000004ff007e24 */ /* 0x002fce000f8e00ff */
.L_x_55:
[----:B-1----:R1:W2:Y:S02]  /*2ec0*/  SYNCS.PHASECHK.TRANS64.TRYWAIT P0, [R0+URZ], R2 ;  /* 0x00000002000075a7 */ /* 0x0022a400080011ff */
[----:B--2---:R-:W-:Y:S05]  /*2ed0*/  @!P0 NANOSLEEP.SYNCS 0x989680 ;  /* 0x009896800000895d */ /* 0x004fea0003900000 */
[----:B------:R-:W2:Y:S02]  /*2ee0*/  @!P0 SYNCS.PHASECHK.TRANS64 P0, [R0+URZ], R2 ;  /* 0x00000002000085a7 */ /* 0x000ea400080010ff */
[----:B--2---:R-:W-:Y:S05]  /*2ef0*/  @P0 EXIT ;  /* 0x000000000000094d */ /* 0x004fea0003800000 */
[----:B------:R-:W-:Y:S05]  /*2f00*/  BRA `(.L_x_55) ;  /* 0xfffffffc00ec7947 */ /* 0x000fea000383ffff */
.L_x_23:
[----:B------:R-:W-:-:S04]  /*2f10*/  UISETP.NE.AND UP0, UPT, UR54, URZ, UPT ;  /* 0x000000ff3600728c */ /* 0x000fc8000bf05270 */
[----:B------:R-:W-:-:S09]  /*2f20*/  UISETP.NE.OR UP0, UPT, UR22, 0x1, UP0 ;  /* 0x000000011600788c */ /* 0x000fd20008705670 */
[----:B------:R-:W-:Y:S05]  /*2f30*/  BRA.U UP0, `(.L_x_56) ;  /* 0x0000000500487547 */ /* 0x000fea000b800000 */
[----:B------:R-:W-:Y:S01]  /*2f40*/  ISETP.GE.U32.AND P2, PT, R0, 0x2, PT ;  /* 0x000000020000780c */ /* 0x000fe20003f46070 */
[----:B------:R-:W-:Y:S01]  /*2f50*/  IMAD.MOV.U32 R12, RZ, RZ, 0x1 ;  /* 0x00000001ff0c7424 */ /* 0x000fe200078e00ff */
[----:B------:R-:W-:Y:S02]  /*2f60*/  CS2R R10, SRZ ;  /* 0x00000000000a7805 */ /* 0x000fe4000001ff00 */
[----:B------:R-:W-:Y:S01]  /*2f70*/  CS2R R8, SRZ ;  /* 0x0000000000087805 */ /* 0x000fe2000001ff00 */
[----:B------:R-:W-:Y:S01]  /*2f80*/  UMOV UR6, 0x400 ;  /* 0x0000040000067882 */ /* 0x000fe20000000000 */
[----:B------:R-:W-:Y:S01]  /*2f90*/  UMOV UR5, URZ ;  /* 0x000000ff00057c82 */ /* 0x000fe20008000000 */
[----:B------:R-:W-:-:S12]  /*2fa0*/  ULEA UR6, UR54, UR6, 0x18 ;  /* 0x0000000636067291 */ /* 0x000fd8000f8ec0ff */
.L_x_60:
[----:B------:R-:W-:Y:S02]  /*2fb0*/  LEA R2, R8, UR6, 0x3 ;  /* 0x0000000608027c11 */ /* 0x000fe4000f8e18ff */
[----:B------:R-:W-:-:S03]  /*2fc0*/  SHF.L.U32 R4, R9, 0x1f, RZ ;  /* 0x0000001f09047819 */ /* 0x000fc600000006ff */
[----:B------:R-:W-:Y:S01]  /*2fd0*/  VIADD R5, R2, 0x170 ;  /* 0x0000017002057836 */ /* 0x000fe20000000000 */
[----:B------:R-:W1:Y:S02]  /*2fe0*/  SYNCS.PHASECHK.TRANS64.TRYWAIT P0, [R2+URZ+0x160], R4 ;  /* 0x00016004020075a7 */ /* 0x000e6400080011ff */
[----:B-1----:R-:W-:Y:S05]  /*2ff0*/  @!P0 BRA `(.L_x_57) ;  /* 0x0000005000c08947 */ /* 0x002fea0003800000 */
.L_x_157:
[----:B------:R-:W-:Y:S01]  /*3000*/  ULEA UR4, UR5, UR6, 0x3 ;  /* 0x0000000605047291 */ /* 0x000fe2000f8e18ff */
[----:B-1----:R-:W-:Y:S01]  /*3010*/  PRMT R2, RZ, 0x654, R5 ;  /* 0x00000654ff027816 */ /* 0x002fe20000000005 */
[----:B------:R-:W-:Y:S01]  /*3020*/  @!P2 IMAD.MOV.U32 R4, RZ, RZ, 0x10 ;  /* 0x00000010ff04a424 */ /* 0x000fe200078e00ff */
[----:B------:R-:W-:Y:S01]  /*3030*/  SHF.L.U32 R5, R12, 0x1f, RZ ;  /* 0x0000001f0c057819 */ /* 0x000fe200000006ff */
[----:B------:R-:W-:Y:S01]  /*3040*/  UIADD3 UR7, UPT, UPT, UR4, 0x100, URZ ;  /* 0x0000010004077890 */ /* 0x000fe2000fffe0ff */
[----:B------:R1:W-:Y:S05]  /*3050*/  SYNCS.ARRIVE.TRANS64.RED.A1T0 RZ, [R2+URZ], RZ ;  /* 0x000000ff02ff79a7 */ /* 0x0003ea00081004ff */
[----:B------:R-:W-:Y:S01]  /*3060*/  IMAD.U32 R6, RZ, RZ, UR7 ;  /* 0x00000007ff067e24 */ /* 0x000fe2000f8e00ff */
[----:B------:R-:W2:Y:S04]  /*3070*/  SYNCS.PHASECHK.TRANS64.TRYWAIT P0, [UR4+0x110], R5 ;  /* 0x00011005ff0075a7 */ /* 0x000ea80008001104 */
[----:B------:R-:W-:Y:S01]  /*3080*/  PRMT R6, R0, 0x654, R6 ;  /* 0x0000065400067816 */ /* 0x000fe20000000006 */
[----:B-12---:R-:W-:Y:S06]  /*3090*/  @!P0 BRA `(.L_x_58) ;  /* 0x0000005000ac8947 */ /* 0x006fec0003800000 */
.L_x_159:
[----:B------:R-:W-:Y:S01]  /*30a0*/  ULEA UR8, UR5, UR6, 0x4 ;  /* 0x0000000605087291 */ /* 0x000fe2000f8e20ff */
[----:B------:R-:W-:Y:S01]  /*30b0*/  SEL R3, R6, R3, !P2 ;  /* 0x0000000306037207 */ /* 0x000fe20005000000 */
[----:B------:R-:W-:Y:S01]  /*30c0*/  UIADD3 UR9, UPT, UPT, UR4, 0x100, URZ ;  /* 0x0000010004097890 */ /* 0x000fe2000fffe0ff */
[----:B-1----:R-:W-:Y:S01]  /*30d0*/  LEA R2, R11, UR6, 0x3 ;  /* 0x000000060b027c11 */ /* 0x002fe2000f8e18ff */
[----:B------:R-:W-:Y:S01]  /*30e0*/  UIADD3 UR8, UPT, UPT, UR8, 0x190, URZ ;  /* 0x0000019008087890 */ /* 0x000fe2000fffe0ff */
[----:B------:R1:W-:Y:S01]  /*30f0*/  @!P2 SYNCS.ARRIVE.TRANS64.RED RZ, [R3+URZ], R4 ;  /* 0x0000000403ffa9a7 */ /* 0x0003e200080004ff */
[----:B------:R-:W-:Y:S01]  /*3100*/  UIADD3 UR4, UPT, UPT, UR5, 0x1, URZ ;  /* 0x0000000105047890 */ /* 0x000fe2000fffe0ff */
[----:B------:R-:W-:-:S03]  /*3110*/  VIADD R8, R8, 0x1 ;  /* 0x0000000108087836 */ /* 0x000fc60000000000 */
[----:B------:R-:W-:Y:S02]  /*3120*/  UISETP.NE.AND UP0, UPT, UR4, 0x2, UPT ;  /* 0x000000020400788c */ /* 0x000fe4000bf05270 */
[----:B------:R-:W-:Y:S01]  /*3130*/  ISETP.NE.AND P0, PT, R8, 0x2, PT ;  /* 0x000000020800780c */ /* 0x000fe20003f05270 */
[----:B------:R-:W-:Y:S06]  /*3140*/  UGETNEXTWORKID.BROADCAST [UR8], [UR9] ;  /* 0x00000000080073ca */ /* 0x000fec0008000100 */
[----:B------:R-:W-:Y:S02]  /*3150*/  USEL UR7, URZ, 0x1, UP0 ;  /* 0x00000001ff077887 */ /* 0x000fe40008000000 */
[----:B------:R-:W-:-:S04]  /*3160*/  USEL UR5, UR4, URZ, UP0 ;  /* 0x000000ff04057287 */ /* 0x000fc80008000000 */
[----:B------:R-:W-:Y:S02]  /*3170*/  LOP3.LUT R12, R12, UR7, RZ, 0x3c, !PT ;  /* 0x000000070c0c7c12 */ /* 0x000fe4000f8e3cff */
[----:B-1----:R-:W-:-:S04]  /*3180*/  SHF.L.U32 R4, R10, 0x1f, RZ ;  /* 0x0000001f0a047819 */ /* 0x002fc800000006ff */
[----:B------:R-:W1:Y:S02]  /*3190*/  SYNCS.PHASECHK.TRANS64.TRYWAIT P1, [R2+URZ+0x100], R4 ;  /* 0x00010004020075a7 */ /* 0x000e6400080211ff */
[----:B-1----:R-:W-:Y:S05]  /*31a0*/  @!P1 BRA `(.L_x_59) ;  /* 0x0000005000809947 */ /* 0x002fea0003800000 */
.L_x_160:
[C---:B-1----:R-:W-:Y:S01]  /*31b0*/  LEA R4, R11.reuse, UR6, 0x4 ;  /* 0x000000060b047c11 */ /* 0x042fe2000f8e20ff */
[----:B------:R-:W-:Y:S01]  /*31c0*/  VIADD R2, R2, 0x110 ;  /* 0x0000011002027836 */ /* 0x000fe20000000000 */
[----:B------:R-:W-:Y:S01]  /*31d0*/  SEL R8, R8, RZ, P0 ;  /* 0x000000ff08087207 */ /* 0x000fe20000000000 */
[----:B------:R-:W-:-:S03]  /*31e0*/  VIADD R11, R11, 0x1 ;  /* 0x000000010b0b7836 */ /* 0x000fc60000000000 */
[----:B------:R-:W1:Y:S01]  /*31f0*/  LDS.128 R4, [R4+0x190] ;  /* 0x0001900004047984 */ /* 0x000e620000000c00 */
[----:B------:R-:W-:Y:S02]  /*3200*/  PRMT R2, RZ, 0x654, R2 ;  /* 0x00000654ff027816 */ /* 0x000fe40000000002 */
[C---:B------:R-:W-:Y:S01]  /*3210*/  ISETP.NE.AND P1, PT, R11.reuse, 0x2, PT ;  /* 0x000000020b00780c */ /* 0x040fe20003f25270 */
[----:B------:R-:W-:Y:S01]  /*3220*/  @!PT LDS RZ, [RZ] ;  /* 0x00000000fffff984 */ /* 0x000fe20000000800 */
[----:B------:R-:W-:Y:S01]  /*3230*/  @!PT LDS RZ, [RZ] ;  /* 0x00000000fffff984 */ /* 0x000fe20000000800 */
[----:B------:R-:W-:Y:S01]  /*3240*/  @!PT LDS RZ, [RZ] ;  /* 0x00000000fffff984 */ /* 0x000fe20000000800 */
[----:B------:R-:W-:Y:S01]  /*3250*/  @!PT LDS RZ, [RZ] ;  /* 0x00000000fffff984 */ /* 0x000fe20000000800 */
[----:B------:R2:W-:Y:S06]  /*3260*/  MEMBAR.ALL.CTA ;  /* 0x0000000000007992 */ /* 0x0005ec0000008000 */
[----:B--2---:R-:W2:Y:S01]  /*3270*/  FENCE.VIEW.ASYNC.S ;  /* 0x00000000000073c6 */ /* 0x004ea20000000000 */
[----:B------:R-:W-:Y:S01]  /*3280*/  SEL R11, R11, RZ, P1 ;  /* 0x000000ff0b0b7207 */ /* 0x000fe20000800000 */
[----:B--2---:R2:W-:Y:S01]  /*3290*/  SYNCS.ARRIVE.TRANS64.RED.A1T0 RZ, [R2+URZ], RZ ;  /* 0x000000ff02ff79a7 */ /* 0x0045e200081004ff */
[----:B-1----:R-:W-:-:S02]  /*32a0*/  LOP3.LUT P3, RZ, R6, 0x1, RZ, 0xc0, !PT ;  /* 0x0000000106ff7812 */ /* 0x002fc4000786c0ff */
[----:B------:R-:W-:-:S04]  /*32b0*/  SEL R4, RZ, 0x1, P1 ;  /* 0x00000001ff047807 */ /* 0x000fc80000800000 */
[----:B------:R-:W-:Y:S02]  /*32c0*/  LOP3.LUT R10, R10, R4, RZ, 0x3c, !PT ;  /* 0x000000040a0a7212 */ /* 0x000fe400078e3cff */
[----:B--2---:R-:W-:-:S04]  /*32d0*/  SEL R2, RZ, 0x1, P0 ;  /* 0x00000001ff027807 */ /* 0x004fc80000000000 */
[----:B------:R-:W-:Y:S01]  /*32e0*/  LOP3.LUT R9, R9, R2, RZ, 0x3c, !PT ;  /* 0x0000000209097212 */ /* 0x000fe200078e3cff */
[----:B------:R-:W-:Y:S06]  /*32f0*/  @P3 BRA `(.L_x_60) ;  /* 0xfffffffc002c3947 */ /* 0x000fec000383ffff */
[----:B------:R-:W-:Y:S01]  /*3300*/  ULEA UR4, UR5, UR6, 0x3 ;  /* 0x0000000605047291 */ /* 0x000fe2000f8e18ff */
[----:B------:R-:W-:-:S08]  /*3310*/  SHF.L.U32 R2, R12, 0x1f, RZ ;  /* 0x0000001f0c027819 */ /* 0x000fd000000006ff */
[----:B------:R-:W1:Y:S02]  /*3320*/  SYNCS.PHASECHK.TRANS64 P0, [UR4+0x110], R2 ;  /* 0x00011002ff0075a7 */ /* 0x000e640008001004 */
[----:B-1----:R-:W-:Y:S05]  /*3330*/  @P0 BRA `(.L_x_61) ;  /* 0x0000000000080947 */ /* 0x002fea0003800000 */
[----:B------:R-:W1:Y:S02]  /*3340*/  SYNCS.PHASECHK.TRANS64.TRYWAIT P0, [UR4+0x110], R2 ;  /* 0x00011002ff0075a7 */ /* 0x000e640008001104 */
[----:B-1----:R-:W-:Y:S05]  /*3350*/  @!P0 BRA `(.L_x_62) ;  /* 0x0000005000288947 */ /* 0x002fea0003800000 */
.L_x_61:
[----:B------:R-:W-:-:S04]  /*3360*/  UIADD3 UR7, UPT, UPT, UR5, 0x1, URZ ;  /* 0x0000000105077890 */ /* 0x000fc8000fffe0ff */
[----:B------:R-:W-:-:S04]  /*3370*/  UISETP.NE.AND UP0, UPT, UR7, 0x2, UPT ;  /* 0x000000020700788c */ /* 0x000fc8000bf05270 */
[----:B------:R-:W-:Y:S02]  /*3380*/  USEL UR8, URZ, 0x1, UP0 ;  /* 0x00000001ff087887 */ /* 0x000fe40008000000 */
[----:B------:R-:W-:-:S04]  /*3390*/  USEL UR7, UR7, URZ, UP0 ;  /* 0x000000ff07077287 */ /* 0x000fc80008000000 */
[----:B------:R-:W-:Y:S01]  /*33a0*/  ULEA UR7, UR7, UR6, 0x3 ;  /* 0x0000000607077291 */ /* 0x000fe2000f8e18ff */
[----:B-1----:R-:W-:-:S04]  /*33b0*/  LOP3.LUT R2, R12, UR8, RZ, 0x3c, !PT ;  /* 0x000000080c027c12 */ /* 0x002fc8000f8e3cff */
[----:B------:R-:W-:-:S04]  /*33c0*/  SHF.L.U32 R0, R2, 0x1f, RZ ;  /* 0x0000001f02007819 */ /* 0x000fc800000006ff */
[----:B------:R-:W1:Y:S02]  /*33d0*/  SYNCS.PHASECHK.TRANS64 P0, [UR7+0x110], R0 ;  /* 0x00011000ff0075a7 */ /* 0x000e640008001007 */
[----:B-1----:R-:W-:Y:S05]  /*33e0*/  @P0 EXIT ;  /* 0x000000000000094d */ /* 0x002fea0003800000 */
[----:B------:R-:W-:Y:S02]  /*33f0*/  SHF.L.U32 R2, R2, 0x1f, RZ ;  /* 0x0000001f02027819 */ /* 0x000fe400000006ff */
[----:B------:R-:W-:-:S07]  /*3400*/  MOV R0, UR7 ;  /* 0x0000000700007c02 */ /* 0x000fce0008000f00 */
.L_x_63:
[----:B-1----:R1:W2:Y:S02]  /*3410*/  SYNCS.PHASECHK.TRANS64.TRYWAIT P0, [R0+URZ+0x110], R2 ;  /* 0x00011002000075a7 */ /* 0x0022a400080011ff */
[----:B--2---:R-:W-:Y:S05]  /*3420*/  @!P0 NANOSLEEP.SYNCS 0x989680 ;  /* 0x009896800000895d */ /* 0x004fea0003900000 */
[----:B------:R-:W2:Y:S02]  /*3430*/  @!P0 SYNCS.PHASECHK.TRANS64 P0, [R0+URZ+0x110], R2 ;  /* 0x00011002000085a7 */ /* 0x000ea400080010ff */
[----:B--2---:R-:W-:Y:S05]  /*3440*/  @P0 EXIT ;  /* 0x000000000000094d */ /* 0x004fea0003800000 */
[----:B------:R-:W-:Y:S05]  /*3450*/  BRA `(.L_x_63) ;  /* 0xfffffffc00ec7947 */ /* 0x000fea000383ffff */
.L_x_56:
[----:B------:R-:W-:Y:S05]  /*3460*/  BRA.U UP4, `(.L_x_64) ;  /* 0x0000000d04d47547 */ /* 0x000fea000b800000 */
[----:B------:R-:W-:Y:S01]  /*3470*/  UMOV UR4, 0x40 ;  /* 0x0000004000047882 */ /* 0x000fe20000000000 */
[----:B------:R-:W-:Y:S01]  /*3480*/  NOP ;  /* 0x0000000000007918 */ /* 0x000fe20000000000 */
[----:B------:R-:W-:Y:S01]  /*3490*/  ULEA UR5, UR54, UR4, 0x18 ;  /* 0x0000000436057291 */ /* 0x000fe2000f8ec0ff */
[----:B------:R-:W-:Y:S02]  /*34a0*/  UMOV UR6, 0x400 ;  /* 0x0000040000067882 */ /* 0x000fe40000000000 */
[----:B------:R-:W-:-:S06]  /*34b0*/  ULEA UR6, UR54, UR6, 0x18 ;  /* 0x0000000636067291 */ /* 0x000fcc000f8ec0ff */
[----:B------:R-:W1:Y:S02]  /*34c0*/  LDS.U8 R0, [UR5+0x1c] ;  /* 0x00001c05ff007984 */ /* 0x000e640008000000 */
[----:B-1----:R-:W-:-:S13]  /*34d0*/  ISETP.NE.AND P0, PT, R0, RZ, PT ;  /* 0x000000ff0000720c */ /* 0x002fda0003f05270 */
[----:B------:R-:W-:Y:S05]  /*34e0*/  @P0 BRA `(.L_x_65) ;  /* 0x0000000000580947 */ /* 0x000fea0003800000 */
[----:B------:R-:W-:-:S13]  /*34f0*/  ELECT P0, URZ, PT ;  /* 0x0000000000ff782f */ /* 0x000fda0003800000 */
[----:B------:R-:W-:Y:S05]  /*3500*/  @!P0 BRA `(.L_x_66) ;  /* 0x0000000000608947 */ /* 0x000fea0003800000 */
[----:B------:R-:W-:Y:S01]  /*3510*/  UMOV UR4, 0x10 ;  /* 0x0000001000047882 */ /* 0x000fe20000000000 */
[----:B------:R-:W-:Y:S01]  /*3520*/  HFMA2 R0, -RZ, RZ, 0, 5.9604644775390625e-08 ;  /* 0x00000001ff007431 */ /* 0x000fe200000001ff */
[----:B------:R-:W-:-:S03]  /*3530*/  MOV R3, 0xffff ;  /* 0x0000ffff00037802 */ /* 0x000fc60000000f00 */
[----:B------:R-:W-:Y:S04]  /*3540*/  DEPBAR.LE SB1, 0x36 ;  /* 0x00009d800000791a */ /* 0x000fe80000000000 */
[----:B------:R-:W1:Y:S02]  /*3550*/  UTCATOMSWS.FIND_AND_SET.ALIGN UP0, UR4, UR4 ;  /* 0x00000004000475e3 */ /* 0x000e640008000800 */
[----:B-1----:R-:W-:Y:S01]  /*3560*/  MOV R4, UR4 ;  /* 0x0000000400047c02 */ /* 0x002fe20008000f00 */
[----:B------:R-:W-:Y:S06]  /*3570*/  BRA.U UP0, `(.L_x_67) ;  /* 0x0000000100187547 */ /* 0x000fec000b800000 */
.L_x_68:
[----:B------:R-:W-:Y:S05]  /*3580*/  NANOSLEEP 0x64 ;  /* 0x000000640000795d */ /* 0x000fea0003800000 */
[----:B------:R-:W-:-:S05]  /*3590*/  UMOV UR4, 0x10 ;  /* 0x0000001000047882 */ /* 0x000fca0000000000 */
[----:B------:R-:W-:Y:S04]  /*35a0*/  DEPBAR.LE SB1, 0x36 ;  /* 0x00009d800000791a */ /* 0x000fe80000000000 */
[----:B------:R-:W1:Y:S02]  /*35b0*/  UTCATOMSWS.FIND_AND_SET.ALIGN UP0, UR4, UR4 ;  /* 0x00000004000475e3 */ /* 0x000e640008000800 */
[----:B-1----:R-:W-:Y:S01]  /*35c0*/  MOV R4, UR4 ;  /* 0x0000000400047c02 */ /* 0x002fe20008000f00 */
[----:B------:R-:W-:Y:S05]  /*35d0*/  BRA.U !UP0, `(.L_x_68) ;  /* 0xfffffffd08e87547 */ /* 0x000fea000b83ffff */
.L_x_67:
[-C--:B------:R-:W-:Y:S02]  /*35e0*/  SHF.L.U32 R3, R3, R4.reuse, RZ ;  /* 0x0000000403037219 */ /* 0x080fe400000006ff */
[----:B------:R-:W-:Y:S01]  /*35f0*/  SHF.L.U32 R0, R0, R4, RZ ;  /* 0x0000000400007219 */ /* 0x000fe200000006ff */
[----:B------:R-:W-:Y:S02]  /*3600*/  IMAD.SHL.U32 R4, R4, 0x20, RZ ;  /* 0x0000002004047824 */ /* 0x000fe400078e00ff */
[----:B------:R1:W-:Y:S04]  /*3610*/  ATOMS.OR RZ, [UR5+0x14], R3 ;  /* 0x00001403ffff798c */ /* 0x0003e8000b000005 */
[----:B------:R1:W-:Y:S04]  /*3620*/  ATOMS.OR RZ, [UR5+0x18], R0 ;  /* 0x00001800ffff798c */ /* 0x0003e8000b000005 */
[----:B------:R1:W-:Y:S01]  /*3630*/  STS [UR6+0x1b0], R4 ;  /* 0x0001b004ff007988 */ /* 0x0003e20008000806 */
[----:B------:R-:W-:Y:S05]  /*3640*/  BRA `(.L_x_66) ;  /* 0x0000000000107947 */ /* 0x000fea0003800000 */
.L_x_65:
[----:B------:R-:W-:Y:S02]  /*3650*/  MOV R0, 0xffffffff ;  /* 0xffffffff00007802 */ /* 0x000fe40000000f00 */
[----:B------:R-:W-:-:S03]  /*3660*/  MOV R4, 0x3690 ;  /* 0x0000369000047802 */ /* 0x000fc60000000f00 */
[----:B------:R1:W-:Y:S04]  /*3670*/  STS [UR6+0x1b0], R0 ;  /* 0x0001b000ff007988 */ /* 0x0003e80008000806 */
[----:B-1---5:R-:W-:Y:S05]  /*3680*/  CALL.REL.NOINC `($__internal_1_$__cuda_sm10x_tcgen05_guardrail_trap_phase_invalid_during_alloc) ;  /* 0x0000005400007944 */ /* 0x022fea0003c00000 */
.L_x_66:
[----:B------:R-:W-:Y:S05]  /*3690*/  WARPSYNC.ALL ;  /* 0x0000000000007948 */ /* 0x000fea0003800000 */
[----:B------:R-:W2:Y:S01]  /*36a0*/  S2UR UR4, SR_CgaCtaId ;  /* 0x00000000000479c3 */ /* 0x000ea20000008800 */
[----:B------:R-:W-:Y:S01]  /*36b0*/  UMOV UR26, 0x400 ;  /* 0x00000400001a7882 */ /* 0x000fe20000000000 */
[----:B------:R-:W-:-:S06]  /*36c0*/  NOP ;  /* 0x0000000000007918 */ /* 0x000fcc0000000000 */
[----:B------:R-:W-:Y:S06]  /*36d0*/  BAR.ARV 0x6, 0xa0 ;  /* 0x0182800000007b1d */ /* 0x000fec0000002000 */
[----:B------:R-:W3:Y:S01]  /*36e0*/  LDCU UR5, c[0x0][0x38c] ;  /* 0x00007180ff0577ac */ /* 0x000ee20008000800 */
[----:B------:R-:W-:Y:S01]  /*36f0*/  LOP3.LUT R2, R2, 0xffff, RZ, 0xc0, !PT ;  /* 0x0000ffff02027812 */ /* 0x000fe200078ec0ff */
[----:B------:R-:W-:Y:S01]  /*3700*/  IMAD.MOV.U32 R11, RZ, RZ, 0x1 ;  /* 0x00000001ff0b7424 */ /* 0x000fe200078e00ff */
[----:B------:R-:W-:Y:S01]  /*3710*/  CS2R R8, SRZ ;  /* 0x0000000000087805 */ /* 0x000fe2000001ff00 */
[----:B------:R-:W4:Y:S01]  /*3720*/  LDCU UR7, c[0x0][0x38c] ;  /* 0x00007180ff0777ac */ /* 0x000f220008000800 */
[----:B------:R-:W-:Y:S01]  /*3730*/  R2UR UR27, R2 ;  /* 0x00000000021b72ca */ /* 0x000fe200000e0000 */
[----:B------:R-:W-:Y:S01]  /*3740*/  IMAD.MOV.U32 R10, RZ, RZ, RZ ;  /* 0x000000ffff0a7224 */ /* 0x000fe200078e00ff */
[----:B------:R-:W-:Y:S01]  /*3750*/  UMOV UR30, URZ ;  /* 0x000000ff001e7c82 */ /* 0x000fe20008000000 */
[----:B------:R-:W-:Y:S01]  /*3760*/  UMOV UR24, URZ ;  /* 0x000000ff00187c82 */ /* 0x000fe20008000000 */
[----:B--2---:R-:W-:Y:S01]  /*3770*/  ULEA UR26, UR4, UR26, 0x18 ;  /* 0x0000001a041a7291 */ /* 0x004fe2000f8ec0ff */
[----:B------:R-:W-:Y:S01]  /*3780*/  UMOV UR38, 0x0 ;  /* 0x0000000000267882 */ /* 0x000fe20000000000 */
[----:B------:R-:W-:-:S02]  /*3790*/  UMOV UR39, 0x4100910 ;  /* 0x0410091000277882 */ /* 0x000fc40000000000 */
[----:B------:R-:W-:Y:S02]  /*37a0*/  UIADD3 UR4, UPT, UPT, UR26, 0x6800, URZ ;  /* 0x000068001a047890 */ /* 0x000fe4000fffe0ff */
[----:B------:R-:W-:Y:S02]  /*37b0*/  UIADD3 UR6, UPT, UPT, UR26, 0x1e800, URZ ;  /* 0x0001e8001a067890 */ /* 0x000fe4000fffe0ff */
[----:B---3--:R-:W-:Y:S01]  /*37c0*/  UIADD3 UR5, UPT, UPT, UR5, 0x1f, URZ ;  /* 0x0000001f05057890 */ /* 0x008fe2000fffe0ff */
[----:B-1----:R-:W1:Y:S01]  /*37d0*/  LDS R0, [UR26+0x1b0] ;  /* 0x0001b01aff007984 */ /* 0x002e620008000800 */
[----:B------:R-:W-:Y:S01]  /*37e0*/  UMOV UR36, 0x0 ;  /* 0x0000000000247882 */ /* 0x000fe20000000000 */
[----:B------:R-:W-:Y:S01]  /*37f0*/  UMOV UR37, 0x4100910 ;  /* 0x0410091000257882 */ /* 0x000fe20000000000 */
[----:B------:R-:W-:Y:S02]  /*3800*/  USHF.R.S32.HI UR40, URZ, 0x1f, UR5 ;  /* 0x0000001fff287899 */ /* 0x000fe40008011405 */
[----:B----4-:R-:W-:-:S02]  /*3810*/  UISETP.GE.AND UP4, UPT, UR7, 0x1, UPT ;  /* 0x000000010700788c */ /* 0x010fc4000bf86270 */
[----:B------:R-:W-:Y:S02]  /*3820*/  ULEA.HI UR40, UR40, UR5, URZ, 0x5 ;  /* 0x0000000528287291 */ /* 0x000fe4000f8f28ff */
[----:B------:R-:W-:Y:S02]  /*3830*/  USHF.R.U32.HI UR5, URZ, 0x4, UR4 ;  /* 0x00000004ff057899 */ /* 0x000fe40008011604 */
[----:B------:R-:W-:Y:S02]  /*3840*/  USHF.R.S32.HI UR40, URZ, 0x5, UR40 ;  /* 0x00000005ff287899 */ /* 0x000fe40008011428 */
[----:B------:R-:W-:Y:S02]  /*3850*/  USHF.R.U32.HI UR4, URZ, 0x4, UR6 ;  /* 0x00000004ff047899 */ /* 0x000fe40008011606 */
[----:B------:R-:W-:Y:S02]  /*3860*/  UISETP.LT.AND UP0, UPT, UR40, 0x1, UPT ;  /* 0x000000012800788c */ /* 0x000fe4000bf01270 */
[----:B------:R-:W-:-:S02]  /*3870*/  ULOP3.LUT UR5, UR5, 0x3fff, URZ, 0xc0, !UPT ;  /* 0x00003fff05057892 */ /* 0x000fc4000f8ec0ff */
[----:B------:R-:W-:Y:S02]  /*3880*/  ULOP3.LUT UR4, UR4, 0x3fff, URZ, 0xc0, !UPT ;  /* 0x00003fff04047892 */ /* 0x000fe4000f8ec0ff */
[----:B------:R-:W-:Y:S02]  /*3890*/  USEL UR41, UR40, 0x1, !UP0 ;  /* 0x0000000128297887 */ /* 0x000fe4000c000000 */
[----:B------:R-:W-:Y:S02]  /*38a0*/  ULOP3.LUT UR28, UR5, 0x10000, URZ, 0xfc, !UPT ;  /* 0x00010000051c7892 */ /* 0x000fe4000f8efcff */
[----:B------:R-:W-:Y:S02]  /*38b0*/  ULOP3.LUT UR29, UR4, 0x10000, URZ, 0xfc, !UPT ;  /* 0x00010000041d7892 */ /* 0x000fe4000f8efcff */
[----:B------:R-:W-:Y:S01]  /*38c0*/  UIADD3 UR41, UPT, UPT, -UR41, URZ, URZ ;  /* 0x000000ff29297290 */ /* 0x000fe2000fffe1ff */
[----:B------:R-:W-:Y:S01]  /*38d0*/  UMOV UR34, 0x0 ;  /* 0x0000000000227882 */ /* 0x000fe20000000000 */
[----:B------:R-:W-:Y:S01]  /*38e0*/  UMOV UR35, 0x4100910 ;  /* 0x0410091000237882 */ /* 0x000fe20000000000 */
[----:B------:R-:W-:Y:S01]  /*38f0*/  UMOV UR32, 0x0 ;  /* 0x0000000000207882 */ /* 0x000fe20000000000 */
[----:B------:R-:W-:Y:S01]  /*3900*/  UMOV UR33, 0x4100910 ;  /* 0x0410091000217882 */ /* 0x000fe20000000000 */
[----:B-1----:R-:W-:-:S15]  /*3910*/  R2UR UR42, R0 ;  /* 0x00000000002a72ca */ /* 0x002fde00000e0000 */
.L_x_75:
[----:B------:R-:W-:Y:S02]  /*3920*/  LEA R0, R10, UR26, 0x3 ;  /* 0x0000001a0a007c11 */ /* 0x000fe4000f8e18ff */
[----:B------:R-:W-:Y:S02]  /*3930*/  SHF.L.U32 R2, R9, 0x1f, RZ ;  /* 0x0000001f09027819 */ /* 0x000fe400000006ff */
[----:B------:R-:W-:Y:S01]  /*3940*/  PLOP3.LUT P0, PT, PT, PT, UP4, 0x80, 0x8 ;  /* 0x000000000008781c */ /* 0x000fe20003f0f048 */
[----:B------:R-:W-:Y:S01]  /*3950*/  VIADD R3, R0, 0x110 ;  /* 0x0000011000037836 */ /* 0x000fe20000000000 */
[----:B-1----:R-:W1:Y:S02]  /*3960*/  SYNCS.PHASECHK.TRANS64.TRYWAIT P1, [R0+URZ+0x100], R2 ;  /* 0x00010002000075a7 */ /* 0x002e6400080211ff */
[----:B-1-3--:R-:W-:Y:S09]  /*3970*/  @!P1 BRA `(.L_x_69) ;  /* 0x0000004800b89947 */ /* 0x00aff20003800000 */
.L_x_162:
[----:B------:R-:W-:Y:S01]  /*3980*/  LEA R4, R10, UR26, 0x4 ;  /* 0x0000001a0a047c11 */ /* 0x000fe2000f8e20ff */
[----:B------:R-:W-:Y:S01]  /*3990*/  @UP4 ULEA UR4, UR24, UR26, 0x3 ;  /* 0x0000001a18044291 */ /* 0x000fe2000f8e18ff */
[----:B------:R-:W-:Y:S01]  /*39a0*/  PLOP3.LUT P2, PT, PT, PT, PT, 0x80, 0x8 ;  /* 0x000000000008781c */ /* 0x000fe20003f4f070 */
[----:B------:R-:W-:Y:S01]  /*39b0*/  ULEA UR31, UR30, UR26, 0x3 ;  /* 0x0000001a1e1f7291 */ /* 0x000fe2000f8e18ff */
[----:B------:R-:W-:Y:S02]  /*39c0*/  PRMT R3, RZ, 0x654, R3 ;  /* 0x00000654ff037816 */ /* 0x000fe40000000003 */
[----:B------:R-:W2:Y:S01]  /*39d0*/  LDS.128 R4, [R4+0x190] ;  /* 0x0001900004047984 */ /* 0x000ea20000000c00 */
[----:B-1----:R-:W-:Y:S02]  /*39e0*/  @P0 SHF.L.U32 R2, R8, 0x1f, RZ ;  /* 0x0000001f08020819 */ /* 0x002fe400000006ff */
[----:B------:R-:W-:Y:S01]  /*39f0*/  SHF.L.U32 R0, R11, 0x1f, RZ ;  /* 0x0000001f0b007819 */ /* 0x000fe200000006ff */
[----:B------:R-:W-:Y:S01]  /*3a00*/  @!PT LDS RZ, [RZ] ;  /* 0x00000000fffff984 */ /* 0x000fe20000000800 */
[----:B------:R-:W-:Y:S01]  /*3a10*/  @!PT LDS RZ, [RZ] ;  /* 0x00000000fffff984 */ /* 0x000fe20000000800 */
[----:B------:R-:W-:Y:S01]  /*3a20*/  @!PT LDS RZ, [RZ] ;  /* 0x00000000fffff984 */ /* 0x000fe20000000800 */
[----:B------:R-:W-:Y:S01]  /*3a30*/  @!PT LDS RZ, [RZ] ;  /* 0x00000000fffff984 */ /* 0x000fe20000000800 */
[----:B------:R1:W-:Y:S06]  /*3a40*/  MEMBAR.ALL.CTA ;  /* 0x0000000000007992 */ /* 0x0003ec0000008000 */
[----:B-1----:R-:W1:Y:S02]  /*3a50*/  FENCE.VIEW.ASYNC.S ;  /* 0x00000000000073c6 */ /* 0x002e640000000000 */
[----:B-1----:R1:W-:Y:S01]  /*3a60*/  SYNCS.ARRIVE.TRANS64.RED.A1T0 RZ, [R3+URZ], RZ ;  /* 0x000000ff03ff79a7 */ /* 0x0023e200081004ff */
[----:B------:R1:W3:Y:S01]  /*3a70*/  @P0 SYNCS.PHASECHK.TRANS64.TRYWAIT P2, [UR4], R2 ;  /* 0x00000002ff0005a7 */ /* 0x0002e20008041104 */
[----:B------:R-:W-:Y:S01]  /*3a80*/  ULEA.HI UR4, UR30, UR30, URZ, 0x1 ;  /* 0x0000001e1e047291 */ /* 0x000fe2000f8f08ff */
[----:B--2---:R-:W-:-:S03]  /*3a90*/  LOP3.LUT P1, RZ, R6, 0x1, RZ, 0xc0, !PT ;  /* 0x0000000106ff7812 */ /* 0x004fc6000782c0ff */
[----:B------:R-:W-:Y:S02]  /*3aa0*/  USHF.L.U32 UR11, UR4, 0x5, URZ ;  /* 0x00000005040b7899 */ /* 0x000fe400080006ff */
[----:B------:R-:W-:Y:S02]  /*3ab0*/  ULOP3.LUT UR4, UR4, 0xffe, URZ, 0xc0, !UPT ;  /* 0x00000ffe04047892 */ /* 0x000fe4000f8ec0ff */
[----:B------:R-:W-:Y:S02]  /*3ac0*/  ULOP3.LUT UR11, UR11, 0xffffffc0, URZ, 0xc0, !UPT ;  /* 0xffffffc00b0b7892 */ /* 0x000fe4000f8ec0ff */
[----:B------:R-:W-:Y:S02]  /*3ad0*/  UIADD3 UR4, UPT, UPT, -UR4, UR30, URZ ;  /* 0x0000001e04047290 */ /* 0x000fe4000fffe1ff */
[----:B------:R-:W-:Y:S01]  /*3ae0*/  UIADD3 UR11, UPT, UPT, UR42, UR11, URZ ;  /* 0x0000000b2a0b7290 */ /* 0x000fe2000fffe0ff */
[----:B------:R-:W2:Y:S03]  /*3af0*/  SYNCS.PHASECHK.TRANS64.TRYWAIT P0, [UR31+0x140], R0 ;  /* 0x00014000ff0075a7 */ /* 0x000ea6000800111f */
[----:B------:R-:W-:Y:S01]  /*3b00*/  ULEA UR11, UR4, UR11, 0x14 ;  /* 0x0000000b040b7291 */ /* 0x000fe2000f8ea0ff */
[----:B-123--:R-:W-:Y:S11]  /*3b10*/  @!P0 BRA `(.L_x_70) ;  /* 0x0000004800648947 */ /* 0x00eff60003800000 */
.L_x_164:
[----:B------:R-:W-:Y:S01]  /*3b20*/  IADD3 R10, PT, PT, R10, 0x1, RZ ;  /* 0x000000010a0a7810 */ /* 0x000fe20007ffe0ff */
[----:B------:R-:W-:Y:S06]  /*3b30*/  BRA.U !UP4, `(.L_x_71) ;  /* 0x000000010cc07547 */ /* 0x000fec000b800000 */
[----:B------:R-:W-:Y:S01]  /*3b40*/  UPLOP3.LUT UP2, UPT, UPT, UPT, UPT, 0x40, 0x4 ;  /* 0x000000000004789c */ /* 0x000fe20003f4e870 */
[----:B------:R-:W-:Y:S01]  /*3b50*/  UMOV UR23, UR41 ;  /* 0x0000002900177c82 */ /* 0x000fe20008000000 */
[----:B------:R-:W-:Y:S01]  /*3b60*/  UMOV UR22, UR40 ;  /* 0x0000002800167c82 */ /* 0x000fe20008000000 */
[----:B------:R-:W-:-:S08]  /*3b70*/  UMOV UR10, UR24 ;  /* 0x00000018000a7c82 */ /* 0x000fd00008000000 */
.L_x_74:
[----:B------:R-:W-:Y:S02]  /*3b80*/  UIADD3 UR23, UPT, UPT, UR23, 0x1, URZ ;  /* 0x0000000117177890 */ /* 0x000fe4000fffe0ff */
[----:B--2---:R-:W-:Y:S02]  /*3b90*/  ULEA UR5, UR10, UR26, 0x3 ;  /* 0x0000001a0a057291 */ /* 0x004fe4000f8e18ff */
[----:B------:R-:W-:Y:S01]  /*3ba0*/  UISETP.NE.AND UP3, UPT, UR23, URZ, UPT ;  /* 0x000000ff1700728c */ /* 0x000fe2000bf65270 */
[----:B---3--:R-:W-:Y:S10]  /*3bb0*/  @P2 BRA `(.L_x_72) ;  /* 0x00000000000c2947 */ /* 0x008ff40003800000 */
[----:B-1----:R-:W-:Y:S04]  /*3bc0*/  SHF.L.U32 R2, R8, 0x1f, RZ ;  /* 0x0000001f08027819 */ /* 0x002fe800000006ff */
[----:B------:R-:W1:Y:S02]  /*3bd0*/  SYNCS.PHASECHK.TRANS64.TRYWAIT P0, [UR5], R2 ;  /* 0x00000002ff0075a7 */ /* 0x000e640008001105 */
[----:B-1----:R-:W-:Y:S05]  /*3be0*/  @!P0 BRA `(.L_x_73) ;  /* 0x0000004800488947 */ /* 0x002fea0003800000 */
.L_x_72:
[----:B------:R-:W-:Y:S01]  /*3bf0*/  UISETP.NE.AND UP0, UPT, UR22, 0x1, UPT ;  /* 0x000000011600788c */ /* 0x000fe2000bf05270 */
[----:B------:R-:W-:Y:S01]  /*3c00*/  PLOP3.LUT P2, PT, PT, PT, PT, 0x80, 0x8 ;  /* 0x000000000008781c */ /* 0x000fe20003f4f070 */
[----:B------:R-:W-:Y:S02]  /*3c10*/  UIADD3 UR4, UPT, UPT, UR10, 0x1, URZ ;  /* 0x000000010a047890 */ /* 0x000fe4000fffe0ff */
[----:B------:R-:W-:Y:S02]  /*3c20*/  UIADD3 UR25, UPT, UPT, UR5, 0x60, URZ ;  /* 0x0000006005197890 */ /* 0x000fe4000fffe0ff */
[----:B------:R-:W-:Y:S01]  /*3c30*/  UISETP.NE.AND UP1, UPT, UR4, 0xc, UPT ;  /* 0x0000000c0400788c */ /* 0x000fe2000bf25270 */
[----:B------:R-:W-:Y:S01]  /*3c40*/  PLOP3.LUT P0, PT, PT, PT, UP0, 0x80, 0x8 ;  /* 0x000000000008781c */ /* 0x000fe20003f0f008 */
[----:B------:R-:W-:Y:S02]  /*3c50*/  UIADD3 UR22, UPT, UPT, UR22, -0x1, URZ ;  /* 0xffffffff16167890 */ /* 0x000fe4000fffe0ff */
[----:B------:R-:W-:Y:S02]  /*3c60*/  USEL UR6, URZ, 0x1, UP1 ;  /* 0x00000001ff067887 */ /* 0x000fe40008800000 */
[----:B------:R-:W-:Y:S01]  /*3c70*/  USEL UR24, UR4, URZ, UP1 ;  /* 0x000000ff04187287 */ /* 0x000fe20008800000 */
[----:B------:R-:W-:Y:S01]  /*3c80*/  UMOV UR7, 0x40004040 ;  /* 0x4000404000077882 */ /* 0x000fe20000000000 */
[----:B------:R-:W-:Y:S02]  /*3c90*/  UMOV UR5, 0x40004040 ;  /* 0x4000404000057882 */ /* 0x000fe40000000000 */
[----:B------:R-:W-:Y:S01]  /*3ca0*/  @UP0 ULEA UR4, UR24, UR26, 0x3 ;  /* 0x0000001a18040291 */ /* 0x000fe2000f8e18ff */
[----:B------:R-:W-:Y:S01]  /*3cb0*/  LOP3.LUT R8, R8, UR6, RZ, 0x3c, !PT ;  /* 0x0000000608087c12 */ /* 0x000fe2000f8e3cff */
[----:B------:R-:W-:Y:S01]  /*3cc0*/  ULEA UR6, UR10, UR29, 0x9 ;  /* 0x0000001d0a067291 */ /* 0x000fe2000f8e48ff */
[----:B------:R-:W-:Y:S02]  /*3cd0*/  UMOV UR21, 0x40004040 ;  /* 0x4000404000157882 */ /* 0x000fe40000000000 */
[----:B-1----:R-:W-:Y:S01]  /*3ce0*/  @P0 SHF.L.U32 R0, R8, 0x1f, RZ ;  /* 0x0000001f08000819 */ /* 0x002fe200000006ff */
[----:B------:R-:W-:Y:S02]  /*3cf0*/  UIADD3 UR20, UPT, UPT, UR6, 0x2, URZ ;  /* 0x0000000206147890 */ /* 0x000fe4000fffe0ff */
[----:B------:R-:W-:Y:S01]  /*3d00*/  UIADD3 UR16, UPT, UPT, UR6, 0x4, URZ ;  /* 0x0000000406107890 */ /* 0x000fe2000fffe0ff */
[----:B------:R2:W3:Y:S01]  /*3d10*/  @P0 SYNCS.PHASECHK.TRANS64.TRYWAIT P2, [UR4], R0 ;  /* 0x00000000ff0005a7 */ /* 0x0004e20008041104 */
[----:B------:R-:W-:Y:S02]  /*3d20*/  ULEA UR4, UR10, UR28, 0x9 ;  /* 0x0000001c0a047291 */ /* 0x000fe4000f8e48ff */
[----:B------:R-:W-:Y:S02]  /*3d30*/  UIADD3 UR12, UPT, UPT, UR6, 0x6, URZ ;  /* 0x00000006060c7890 */ /* 0x000fe4000fffe0ff */
[----:B------:R-:W-:Y:S02]  /*3d40*/  UIADD3 UR18, UPT, UPT, UR4, 0x2, URZ ;  /* 0x0000000204127890 */ /* 0x000fe4000fffe0ff */
[----:B------:R-:W-:Y:S02]  /*3d50*/  UIADD3 UR14, UPT, UPT, UR4, 0x4, URZ ;  /* 0x00000004040e7890 */ /* 0x000fe4000fffe0ff */
[----:B------:R-:W-:Y:S01]  /*3d60*/  UIADD3 UR8, UPT, UPT, UR4, 0x6, URZ ;  /* 0x0000000604087890 */ /* 0x000fe2000fffe0ff */
[----:B------:R2:W-:Y:S01]  /*3d70*/  UTCHMMA gdesc[UR4], gdesc[UR6], tmem[UR11], tmem[UR38], idesc[UR39], UP2 ;  /* 0x00ff2606040075ea */ /* 0x0005e2000900000b */
[----:B------:R-:W-:Y:S01]  /*3d80*/  UPLOP3.LUT UP2, UPT, UPT, UPT, UPT, 0x80, 0x8 ;  /* 0x000000000008789c */ /* 0x000fe20003f4f070 */
[----:B------:R-:W-:Y:S01]  /*3d90*/  UMOV UR19, 0x40004040 ;  /* 0x4000404000137882 */ /* 0x000fe20000000000 */
[----:B------:R-:W-:Y:S01]  /*3da0*/  UMOV UR17, 0x40004040 ;  /* 0x4000404000117882 */ /* 0x000fe20000000000 */
[----:B------:R2:W-:Y:S01]  /*3db0*/  UTCHMMA gdesc[UR18], gdesc[UR20], tmem[UR11], tmem[UR36], idesc[UR37], UPT ;  /* 0x00ff2414120075ea */ /* 0x0005e2000b80000b */
[----:B------:R-:W-:Y:S01]  /*3dc0*/  UMOV UR15, 0x40004040 ;  /* 0x40004040000f7882 */ /* 0x000fe20000000000 */
[----:B------:R-:W-:Y:S01]  /*3dd0*/  UMOV UR13, 0x40004040 ;  /* 0x40004040000d7882 */ /* 0x000fe20000000000 */
[----:B------:R-:W-:Y:S01]  /*3de0*/  UMOV UR9, 0x40004040 ;  /* 0x4000404000097882 */ /* 0x000fe20000000000 */
[----:B------:R2:W-:Y:S01]  /*3df0*/  UTCHMMA gdesc[UR14], gdesc[UR16], tmem[UR11], tmem[UR34], idesc[UR35], UPT ;  /* 0x00ff22100e0075ea */ /* 0x0005e2000b80000b */
[----:B------:R2:W-:Y:S01]  /*3e00*/  UTCHMMA gdesc[UR8], gdesc[UR12], tmem[UR11], tmem[UR32], idesc[UR33], UPT ;  /* 0x00ff200c080075ea */ /* 0x0005e2000b80000b */
[----:B------:R2:W-:Y:S01]  /*3e10*/  UTCBAR.MULTICAST [UR25], URZ, UR27 ;  /* 0x000000ff190073e9 */ /* 0x0005e2000800081b */
[----:B------:R-:W-:Y:S01]  /*3e20*/  UMOV UR10, UR24 ;  /* 0x00000018000a7c82 */ /* 0x000fe20008000000 */
[----:B------:R-:W-:Y:S05]  /*3e30*/  BRA.U UP3, `(.L_x_74) ;  /* 0xfffffffd03507547 */ /* 0x000fea000b83ffff */
.L_x_71:
[----:B--2---:R-:W-:Y:S01]  /*3e40*/  UIADD3 UR4, UPT, UPT, UR30, 0x1, URZ ;  /* 0x000000011e047890 */ /* 0x004fe2000fffe0ff */
[C---:B------:R-:W-:Y:S01]  /*3e50*/  ISETP.NE.AND P0, PT, R10.reuse, 0x2, PT ;  /* 0x000000020a00780c */ /* 0x040fe20003f05270 */
[----:B------:R-:W-:Y:S02]  /*3e60*/  UIADD3 UR5, UPT, UPT, UR31, 0x120, URZ ;  /* 0x000001201f057890 */ /* 0x000fe4000fffe0ff */
[----:B------:R-:W-:Y:S01]  /*3e70*/  UISETP.NE.AND UP0, UPT, UR4, 0x4, UPT ;  /* 0x000000040400788c */ /* 0x000fe2000bf05270 */
[----:B-1----:R-:W-:Y:S02]  /*3e80*/  SEL R0, RZ, 0x1, P0 ;  /* 0x00000001ff007807 */ /* 0x002fe40000000000 */
[----:B------:R-:W-:Y:S01]  /*3e90*/  SEL R10, R10, RZ, P0 ;  /* 0x000000ff0a0a7207 */ /* 0x000fe20000000000 */
[----:B------:R-:W-:Y:S01]  /*3ea0*/  USEL UR6, URZ, 0x1, UP0 ;  /* 0x00000001ff067887 */ /* 0x000fe20008000000 */
[----:B------:R-:W-:Y:S01]  /*3eb0*/  LOP3.LUT R9, R9, R0, RZ, 0x3c, !PT ;  /* 0x0000000009097212 */ /* 0x000fe200078e3cff */
[----:B------:R-:W-:Y:S01]  /*3ec0*/  USEL UR30, UR4, URZ, UP0 ;  /* 0x000000ff041e7287 */ /* 0x000fe20008000000 */
[----:B------:R1:W-:Y:S03]  /*3ed0*/  UTCBAR [UR5], URZ ;  /* 0x000000ff050073e9 */ /* 0x0003e600080000ff */
[----:B------:R-:W-:Y:S01]  /*3ee0*/  LOP3.LUT R11, R11, UR6, RZ, 0x3c, !PT ;  /* 0x000000060b0b7c12 */ /* 0x000fe2000f8e3cff */
[----:B------:R-:W-:Y:S07]  /*3ef0*/  @P1 BRA `(.L_x_75) ;  /* 0xfffffff800881947 */ /* 0x000fee000383ffff */
[----:B------:R-:W2:Y:S01]  /*3f00*/  S2UR UR8, SR_CgaCtaId ;  /* 0x00000000000879c3 */ /* 0x000ea20000008800 */
[----:B------:R-:W-:Y:S01]  /*3f10*/  ELECT P0, URZ, PT ;  /* 0x0000000000ff782f */ /* 0x000fe20003800000 */
[----:B------:R-:W-:Y:S01]  /*3f20*/  IMAD.MOV.U32 R0, RZ, RZ, 0x1 ;  /* 0x00000001ff007424 */ /* 0x000fe200078e00ff */
[----:B------:R-:W-:Y:S01]  /*3f30*/  UIADD3 UR26, UPT, UPT, UR26, 0x140, URZ ;  /* 0x000001401a1a7890 */ /* 0x000fe2000fffe0ff */
[----:B------:R-:W-:Y:S01]  /*3f40*/  SHF.L.U32 R2, R11, 0x1f, RZ ;  /* 0x0000001f0b027819 */ /* 0x000fe200000006ff */
[----:B------:R-:W-:-:S03]  /*3f50*/  UMOV UR4, 0x40 ;  /* 0x0000004000047882 */ /* 0x000fc60000000000 */
[----:B------:R-:W-:Y:S01]  /*3f60*/  UVIRTCOUNT.DEALLOC.SMPOOL 0x80 ;  /* 0x000000800000784c */ /* 0x000fe20000000000 */
[----:B--2---:R-:W-:Y:S02]  /*3f70*/  ULEA UR8, UR8, UR4, 0x18 ;  /* 0x0000000408087291 */ /* 0x004fe4000f8ec0ff */
[----:B------:R-:W-:-:S07]  /*3f80*/  ULEA UR4, UR30, UR26, 0x3 ;  /* 0x0000001a1e047291 */ /* 0x000fce000f8e18ff */
[----:B------:R2:W-:Y:S02]  /*3f90*/  @P0 STS.U8 [UR8+0x1c], R0 ;  /* 0x00001c00ff000988 */ /* 0x0005e40008000008 */
[----:B------:R-:W4:Y:S02]  /*3fa0*/  SYNCS.PHASECHK.TRANS64.TRYWAIT P0, [UR4], R2 ;  /* 0x00000002ff0075a7 */ /* 0x000f240008001104 */
[----:B--2-4-:R-:W-:Y:S05]  /*3fb0*/  @!P0 BRA `(.L_x_76) ;  /* 0x00000044006c8947 */ /* 0x014fea0003800000 */
.L_x_167:
[----:B------:R-:W-:-:S04]  /*3fc0*/  UIADD3 UR4, UPT, UPT, UR30, 0x1, URZ ;  /* 0x000000011e047890 */ /* 0x000fc8000fffe0ff */
[----:B------:R-:W-:-:S04]  /*3fd0*/  UISETP.NE.AND UP0, UPT, UR4, 0x4, UPT ;  /* 0x000000040400788c */ /* 0x000fc8000bf05270 */
[----:B------:R-:W-:Y:S02]  /*3fe0*/  USEL UR6, URZ, 0x1, UP0 ;  /* 0x00000001ff067887 */ /* 0x000fe40008000000 */
[----:B------:R-:W-:-:S04]  /*3ff0*/  USEL UR4, UR4, URZ, UP0 ;  /* 0x000000ff04047287 */ /* 0x000fc80008000000 */
[----:B-1----:R-:W-:Y:S01]  /*4000*/  ULEA UR5, UR4, UR26, 0x3 ;  /* 0x0000001a04057291 */ /* 0x002fe2000f8e18ff */
[----:B--2---:R-:W-:-:S04]  /*4010*/  LOP3.LUT R2, R11, UR6, RZ, 0x3c, !PT ;  /* 0x000000060b027c12 */ /* 0x004fc8000f8e3cff */
[----:B------:R-:W-:-:S04]  /*4020*/  SHF.L.U32 R3, R2, 0x1f, RZ ;  /* 0x0000001f02037819 */ /* 0x000fc800000006ff */
[----:B------:R-:W1:Y:S02]  /*4030*/  SYNCS.PHASECHK.TRANS64.TRYWAIT P0, [UR5], R3 ;  /* 0x00000003ff0075a7 */ /* 0x000e640008001105 */
[----:B-1----:R-:W-:Y:S05]  /*4040*/  @!P0 BRA `(.L_x_77) ;  /* 0x0000004400608947 */ /* 0x002fea0003800000 */
.L_x_169:
        /* <DEDUP_REMOVED lines=9> */
.L_x_171:
[----:B------:R-:W-:-:S04]  /*40e0*/  UIADD3 UR4, UPT, UPT, UR4, 0x1, URZ ;  /* 0x0000000104047890 */ /* 0x000fc8000fffe0ff */
[----:B------:R-:W-:-:S04]  /*40f0*/  UISETP.NE.AND UP0, UPT, UR4, 0x4, UPT ;  /* 0x000000040400788c */ /* 0x000fc8000bf05270 */
[----:B------:R-:W-:Y:S02]  /*4100*/  USEL UR5, URZ, 0x1, UP0 ;  /* 0x00000001ff057887 */ /* 0x000fe40008000000 */
[----:B------:R-:W-:-:S04]  /*4110*/  USEL UR4, UR4, URZ, UP0 ;  /* 0x000000ff04047287 */ /* 0x000fc80008000000 */
[----:B------:R-:W-:Y:S01]  /*4120*/  ULEA UR4, UR4, UR26, 0x3 ;  /* 0x0000001a04047291 */ /* 0x000fe2000f8e18ff */
[----:B------:R-:W-:-:S04]  /*4130*/  LOP3.LUT R2, R2, UR5, RZ, 0x3c, !PT ;  /* 0x0000000502027c12 */ /* 0x000fc8000f8e3cff */
[----:B------:R-:W-:-:S04]  /*4140*/  SHF.L.U32 R2, R2, 0x1f, RZ ;  /* 0x0000001f02027819 */ /* 0x000fc800000006ff */
[----:B------:R-:W2:Y:S02]  /*4150*/  SYNCS.PHASECHK.TRANS64.TRYWAIT P0, [UR4], R2 ;  /* 0x00000002ff0075a7 */ /* 0x000ea40008001104 */
[----:B--2---:R-:W-:Y:S05]  /*4160*/  @!P0 BRA `(.L_x_79) ;  /* 0x0000004400488947 */ /* 0x004fea0003800000 */
.L_x_173:
[----:B------:R-:W-:Y:S01]  /*4170*/  NOP ;  /* 0x0000000000007918 */ /* 0x000fe20000000000 */
[----:B-1----:R-:W1:Y:S01]  /*4180*/  LDS R0, [UR8+0x14] ;  /* 0x00001408ff007984 */ /* 0x002e620008000800 */
[----:B------:R-:W-:Y:S01]  /*4190*/  ULOP3.LUT UR4, UR42, 0xffff, URZ, 0xc0, !UPT ;  /* 0x0000ffff2a047892 */ /* 0x000fe2000f8ec0ff */
[----:B------:R-:W-:Y:S01]  /*41a0*/  UMOV UR5, 0xffff ;  /* 0x0000ffff00057882 */ /* 0x000fe20000000000 */
[----:B------:R-:W-:Y:S02]  /*41b0*/  UMOV UR6, 0x1 ;  /* 0x0000000100067882 */ /* 0x000fe40000000000 */
[----:B------:R-:W-:-:S04]  /*41c0*/  USHF.R.U32.HI UR4, URZ, 0x5, UR4 ;  /* 0x00000005ff047899 */ /* 0x000fc80008011604 */
[----:B------:R-:W-:Y:S02]  /*41d0*/  USHF.L.U32 UR5, UR5, UR4, URZ ;  /* 0x0000000405057299 */ /* 0x000fe400080006ff */
[----:B------:R-:W-:-:S04]  /*41e0*/  USHF.L.U32 UR4, UR6, UR4, URZ ;  /* 0x0000000406047299 */ /* 0x000fc800080006ff */
[----:B-1----:R-:W-:-:S04]  /*41f0*/  LOP3.LUT R0, R0, UR5, RZ, 0xc0, !PT ;  /* 0x0000000500007c12 */ /* 0x002fc8000f8ec0ff */
[----:B------:R-:W-:-:S13]  /*4200*/  ISETP.NE.AND P0, PT, R0, UR5, PT ;  /* 0x0000000500007c0c */ /* 0x000fda000bf05270 */
[----:B------:R-:W-:Y:S05]  /*4210*/  @P0 BRA `(.L_x_80) ;  /* 0x0000000000580947 */ /* 0x000fea0003800000 */
[----:B------:R-:W1:Y:S02]  /*4220*/  LDS R0, [UR8+0x18] ;  /* 0x00001808ff007984 */ /* 0x000e640008000800 */
[----:B-1----:R-:W-:-:S04]  /*4230*/  LOP3.LUT R0, R0, UR4, RZ, 0xc0, !PT ;  /* 0x0000000400007c12 */ /* 0x002fc8000f8ec0ff */
[----:B------:R-:W-:-:S13]  /*4240*/  ISETP.NE.AND P0, PT, R0, UR4, PT ;  /* 0x0000000400007c0c */ /* 0x000fda000bf05270 */
[----:B------:R-:W-:Y:S05]  /*4250*/  @P0 BRA `(.L_x_81) ;  /* 0x00000000003c0947 */ /* 0x000fea0003800000 */
[----:B------:R-:W1:Y:S01]  /*4260*/  S2R R2, SR_LANEID ;  /* 0x0000000000027919 */ /* 0x000e620000000000 */
[----:B------:R-:W-:-:S06]  /*4270*/  ULOP3.LUT UR5, URZ, UR5, URZ, 0x33, !UPT ;  /* 0x00000005ff057292 */ /* 0x000fcc000f8e33ff */
[----:B------:R-:W-:-:S04]  /*4280*/  IMAD.U32 R0, RZ, RZ, UR5 ;  /* 0x00000005ff007e24 */ /* 0x000fc8000f8e00ff */
[----:B------:R2:W4:Y:S02]  /*4290*/  REDUX UR7, R0 ;  /* 0x00000000000773c4 */ /* 0x0005240000000000 */
[----:B------:R1:W-:Y:S01]  /*42a0*/  UTCATOMSWS.AND URZ, UR5 ;  /* 0x0000000500ff79e3 */ /* 0x0003e20008000000 */
[----:B--2---:R-:W-:Y:S01]  /*42b0*/  LOP3.LUT R0, RZ, UR4, RZ, 0x33, !PT ;  /* 0x00000004ff007c12 */ /* 0x004fe2000f8e33ff */
[----:B------:R-:W-:Y:S02]  /*42c0*/  VOTEU.ANY UR4, UPT, PT ;  /* 0x0000000000047886 */ /* 0x000fe400038e0100 */
[----:B------:R-:W-:Y:S02]  /*42d0*/  UFLO.U32 UR4, UR4 ;  /* 0x00000004000472bd */ /* 0x000fe400080e0000 */
[----:B------:R-:W2:Y:S04]  /*42e0*/  REDUX UR6, R0 ;  /* 0x00000000000673c4 */ /* 0x000ea80000000000 */
[----:B-1----:R-:W-:-:S02]  /*42f0*/  ISETP.EQ.U32.AND P0, PT, R2, UR4, PT ;  /* 0x0000000402007c0c */ /* 0x002fc4000bf02070 */
[----:B----4-:R-:W-:-:S11]  /*4300*/  MOV R2, UR7 ;  /* 0x0000000700027c02 */ /* 0x010fd60008000f00 */
[----:B------:R1:W-:Y:S01]  /*4310*/  @P0 ATOMS.AND RZ, [UR8+0x14], R2 ;  /* 0x00001402ffff098c */ /* 0x0003e2000a800008 */
[----:B--2---:R-:W-:-:S05]  /*4320*/  IMAD.U32 R0, RZ, RZ, UR6 ;  /* 0x00000006ff007e24 */ /* 0x004fca000f8e00ff */
[----:B------:R1:W-:Y:S01]  /*4330*/  @P0 ATOMS.AND RZ, [UR8+0x18], R0 ;  /* 0x00001800ffff098c */ /* 0x0003e2000a800008 */
[----:B------:R-:W-:Y:S05]  /*4340*/  BRA `(.L_x_82) ;  /* 0x0000000000147947 */ /* 0x000fea0003800000 */
.L_x_81:
[----:B------:R-:W-:Y:S02]  /*4350*/  MOV R2, 0x4370 ;  /* 0x0000437000027802 */ /* 0x000fe40000000f00 */
[----:B---3-5:R-:W-:Y:S05]  /*4360*/  CALL.REL.NOINC `($__internal_0_$__cuda_sm10x_tcgen05_guardrail_trap_col_being_dealloced_not_returned_by_alloc) ;  /* 0x0000004400bc7944 */ /* 0x028fea0003c00000 */
[----:B------:R-:W-:Y:S05]  /*4370*/  BRA `(.L_x_82) ;  /* 0x0000000000087947 */ /* 0x000fea0003800000 */
.L_x_80:
[----:B------:R-:W-:Y:S02]  /*4380*/  MOV R2, 0x43a0 ;  /* 0x000043a000027802 */ /* 0x000fe40000000f00 */
[----:B---3-5:R-:W-:Y:S05]  /*4390*/  CALL.REL.NOINC `($__internal_2_$__cuda_sm10x_tcgen05_guardrail_trap_unallocated_columns_being_dealloced) ;  /* 0x0000004400c87944 */ /* 0x028fea0003c00000 */
.L_x_82:
[----:B------:R-:W-:Y:S01]  /*43a0*/  NOP ;  /* 0x0000000000007918 */ /* 0x000fe20000000000 */
[----:B------:R-:W-:Y:S05]  /*43b0*/  EXIT ;  /* 0x000000000000794d */ /* 0x000fea0003800000 */
.L_x_64:
[----:B------:R-:W-:-:S09]  /*43c0*/  UISETP.NE.OR UP0, UPT, UR22, 0x3, !UP3 ;  /* 0x000000031600788c */ /* 0x000fd2000df05670 */
[----:B------:R-:W-:Y:S05]  /*43d0*/  BRA.U UP0, `(.L_x_83) ;  /* 0x0000000d00f07547 */ /* 0x000fea000b800000 */
[----:B------:R-:W1:Y:S01]  /*43e0*/  LDCU UR28, c[0x0][0x370] ;  /* 0x00006e00ff1c77ac */ /* 0x000e620008000800 */
[----:B------:R-:W2:Y:S01]  /*43f0*/  LDC.64 R16, c[0x0][0x348] ;  /* 0x0000d200ff107b82 */ /* 0x000ea20000000a00 */
[----:B------:R-:W-:Y:S02]  /*4400*/  HFMA2 R13, -RZ, RZ, 0, 0 ;  /* 0x00000000ff0d7431 */ /* 0x000fe400000001ff */
[----:B------:R-:W-:Y:S01]  /*4410*/  IMAD.MOV.U32 R15, RZ, RZ, 0x1 ;  /* 0x00000001ff0f7424 */ /* 0x000fe200078e00ff */
[----:B------:R-:W1:Y:S01]  /*4420*/  LDCU.128 UR32, c[0x0][0xb10] ;  /* 0x00016200ff2077ac */ /* 0x000e620008000c00 */
[----:B------:R-:W-:Y:S01]  /*4430*/  IMAD.MOV.U32 R14, RZ, RZ, RZ ;  /* 0x000000ffff0e7224 */ /* 0x000fe200078e00ff */
[----:B------:R-:W-:Y:S01]  /*4440*/  MOV R7, 0x2000 ;  /* 0x0000200000077802 */ /* 0x000fe20000000f00 */
[----:B------:R-:W3:Y:S01]  /*4450*/  LDCU UR27, c[0x0][0x374] ;  /* 0x00006e80ff1b77ac */ /* 0x000ee20008000800 */
[----:B------:R-:W4:Y:S01]  /*4460*/  LDC.64 R2, c[0x0][0x888] ;  /* 0x00022200ff027b82 */ /* 0x000f220000000a00 */
[----:B------:R-:W3:Y:S01]  /*4470*/  LDCU UR15, c[0x0][0xb0c] ;  /* 0x00016180ff0f77ac */ /* 0x000ee20008000800 */
[----:B------:R-:W3:Y:S06]  /*4480*/  LDCU UR38, c[0x0][0xb20] ;  /* 0x00016400ff2677ac */ /* 0x000eec0008000800 */
[----:B------:R-:W2:Y:S01]  /*4490*/  LDC.64 R4, c[0x0][0x890] ;  /* 0x00022400ff047b82 */ /* 0x000ea20000000a00 */
[----:B------:R-:W3:Y:S01]  /*44a0*/  LDCU UR4, c[0x0][0xb30] ;  /* 0x00016600ff0477ac */ /* 0x000ee20008000800 */
[----:B-1----:R-:W-:-:S02]  /*44b0*/  UIMAD.WIDE.U32 UR6, UR28, UR32, URZ ;  /* 0x000000201c0672a5 */ /* 0x002fc4000f8e00ff */
[----:B---3--:R-:W-:Y:S01]  /*44c0*/  UIMAD.WIDE.U32 UR8, UR27, UR35, URZ ;  /* 0x000000231b0872a5 */ /* 0x008fe2000f8e00ff */
[----:B------:R-:W-:Y:S01]  /*44d0*/  UMOV UR24, 0x400 ;  /* 0x0000040000187882 */ /* 0x000fe20000000000 */
[----:B------:R-:W-:-:S03]  /*44e0*/  UPLOP3.LUT UP3, UPT, UPT, UPT, UPT, 0x40, 0x4 ;  /* 0x000000000004789c */ /* 0x000fc60003f6e870 */
[----:B------:R-:W-:Y:S01]  /*44f0*/  UMOV UR6, UR7 ;  /* 0x0000000700067c82 */ /* 0x000fe20008000000 */
[----:B------:R-:W-:Y:S01]  /*4500*/  UISETP.GE.AND UP0, UPT, UR40, 0x1, UPT ;  /* 0x000000012800788c */ /* 0x000fe2000bf06270 */
[----:B------:R-:W-:Y:S01]  /*4510*/  UMOV UR29, UR9 ;  /* 0x00000009001d7c82 */ /* 0x000fe20008000000 */
[----:B------:R-:W-:Y:S01]  /*4520*/  UISETP.NE.AND UP4, UPT, UR40, 0x1, UPT ;  /* 0x000000012800788c */ /* 0x000fe2000bf85270 */
[----:B------:R-:W1:Y:S01]  /*4530*/  LDCU.64 UR16, c[0x0][0xb28] ;  /* 0x00016500ff1077ac */ /* 0x000e620008000a00 */
[----:B------:R-:W-:Y:S02]  /*4540*/  ULEA UR24, UR54, UR24, 0x18 ;  /* 0x0000001836187291 */ /* 0x000fe4000f8ec0ff */
[----:B------:R-:W-:Y:S02]  /*4550*/  UISETP.NE.AND UP6, UPT, UR15, 0x1, UPT ;  /* 0x000000010f00788c */ /* 0x000fe4000bfc5270 */
[----:B------:R-:W-:Y:S02]  /*4560*/  UISETP.NE.AND UP5, UPT, UR34, 0x1, UPT ;  /* 0x000000012200788c */ /* 0x000fe4000bfa5270 */
[----:B------:R-:W-:-:S02]  /*4570*/  USHF.R.U32.HI UR31, URZ, UR33, UR6 ;  /* 0x00000021ff1f7299 */ /* 0x000fc40008011606 */
[----:B------:R-:W-:Y:S02]  /*4580*/  USHF.R.U32.HI UR29, URZ, UR38, UR29 ;  /* 0x00000026ff1d7299 */ /* 0x000fe4000801161d */
[----:B------:R-:W-:Y:S01]  /*4590*/  UISETP.NE.AND UP2, UPT, UR4, 0x1, UPT ;  /* 0x000000010400788c */ /* 0x000fe2000bf45270 */
[----:B------:R-:W-:-:S10]  /*45a0*/  UMOV UR12, URZ ;  /* 0x000000ff000c7c82 */ /* 0x000fd40008000000 */
.L_x_92:
[C---:B------:R-:W-:Y:S02]  /*45b0*/  LEA R12, R14.reuse, UR24, 0x3 ;  /* 0x000000180e0c7c11 */ /* 0x040fe4000f8e18ff */
[----:B------:R-:W-:Y:S02]  /*45c0*/  SHF.L.U32 R0, R13, 0x1f, RZ ;  /* 0x0000001f0d007819 */ /* 0x000fe400000006ff */
[----:B------:R-:W-:Y:S02]  /*45d0*/  LEA R8, R14, UR24, 0x4 ;  /* 0x000000180e087c11 */ /* 0x000fe4000f8e20ff */
[----:B---3--:R-:W3:Y:S02]  /*45e0*/  SYNCS.PHASECHK.TRANS64.TRYWAIT P0, [R12+URZ+0x100], R0 ;  /* 0x000100000c0075a7 */ /* 0x008ee400080011ff */
[----:B---3--:R-:W-:Y:S05]  /*45f0*/  @!P0 BRA `(.L_x_84) ;  /* 0x00000040003c8947 */ /* 0x008fea0003800000 */
.L_x_174:
[----:B------:R-:W1:Y:S01]  /*4600*/  LDS.128 R8, [R8+0x190] ;  /* 0x0001900008087984 */ /* 0x000e620000000c00 */
[----:B------:R-:W-:Y:S01]  /*4610*/  UISETP.GE.AND UP0, UPT, UR40, 0x1, UPT ;  /* 0x000000012800788c */ /* 0x000fe2000bf06270 */
[----:B------:R-:W-:Y:S01]  /*4620*/  @!PT LDS RZ, [RZ] ;  /* 0x00000000fffff984 */ /* 0x000fe20000000800 */
[----:B------:R-:W-:Y:S01]  /*4630*/  @!PT LDS RZ, [RZ] ;  /* 0x00000000fffff984 */ /* 0x000fe20000000800 */
[----:B------:R-:W-:Y:S01]  /*4640*/  @!PT LDS RZ, [RZ] ;  /* 0x00000000fffff984 */ /* 0x000fe20000000800 */
[----:B------:R-:W-:Y:S01]  /*4650*/  @!PT LDS RZ, [RZ] ;  /* 0x00000000fffff984 */ /* 0x000fe20000000800 */
[----:B------:R2:W-:Y:S06]  /*4660*/  MEMBAR.ALL.CTA ;  /* 0x0000000000007992 */ /* 0x0005ec0000008000 */
[----:B--2---:R-:W2:Y:S01]  /*4670*/  FENCE.VIEW.ASYNC.S ;  /* 0x00000000000073c6 */ /* 0x004ea20000000000 */
[----:B-1----:R-:W-:Y:S11]  /*4680*/  LOP3.LUT P0, RZ, R10, 0x1, RZ, 0xc0, !PT ;  /* 0x000000010aff7812 */ /* 0x002ff6000780c0ff */
[----:B------:R-:W-:Y:S02]  /*4690*/  @!UPT UIADD3 URZ, UPT, UPT, URZ, URZ, URZ ;  /* 0x000000fffffff290 */ /* 0x000fe4000fffe0ff */
[----:B--2---:R-:W-:Y:S01]  /*46a0*/  VOTEU.ANY UP1, P0 ;  /* 0x0000000000ff7886 */ /* 0x004fe20000020100 */
[----:B------:R-:W-:Y:S11]  /*46b0*/  PLOP3.LUT P0, PT, PT, PT, UP1, 0x80, 0x8 ;  /* 0x000000000008781c */ /* 0x000ff60003f0f018 */
[----:B------:R-:W-:Y:S02]  /*46c0*/  @!UPT UIADD3 URZ, UPT, UPT, URZ, URZ, URZ ;  /* 0x000000fffffff290 */ /* 0x000fe4000fffe0ff */
[----:B---3--:R-:W-:Y:S02]  /*46d0*/  @P0 SHF.R.U32.HI R0, RZ, 0x10, R9 ;  /* 0x00000010ff000819 */ /* 0x008fe40000011609 */
[----:B------:R-:W-:Y:S02]  /*46e0*/  @P0 MOV R6, R8 ;  /* 0x0000000800060202 */ /* 0x000fe40000000f00 */
[----:B------:R-:W-:Y:S01]  /*46f0*/  @P0 R2UR UR4, R0 ;  /* 0x00000000000402ca */ /* 0x000fe200000e0000 */
[----:B------:R-:W-:Y:S01]  /*4700*/  VIADD R0, R12, 0x110 ;  /* 0x000001100c007836 */ /* 0x000fe20000000000 */
[----:B------:R-:W-:Y:S02]  /*4710*/  @P0 LOP3.LUT R8, R9, 0xffff, RZ, 0xc0, !PT ;  /* 0x0000ffff09080812 */ /* 0x000fe400078ec0ff */
[----:B------:R-:W-:Y:S02]  /*4720*/  @P0 R2UR UR6, R6 ;  /* 0x00000000060602ca */ /* 0x000fe400000e0000 */
[----:B------:R-:W-:Y:S02]  /*4730*/  PRMT R0, RZ, 0x654, R0 ;  /* 0x00000654ff007816 */ /* 0x000fe40000000000 */
[----:B------:R-:W-:Y:S02]  /*4740*/  @P0 R2UR UR5, R8 ;  /* 0x00000000080502ca */ /* 0x000fe400000e0000 */
[----:B------:R1:W-:Y:S03]  /*4750*/  SYNCS.ARRIVE.TRANS64.RED.A1T0 RZ, [R0+URZ], RZ ;  /* 0x000000ff00ff79a7 */ /* 0x0003e600081004ff */
[----:B------:R-:W-:Y:S04]  /*4760*/  @UP1 UMOV UR25, UR4 ;  /* 0x0000000400191c82 */ /* 0x000fe80008000000 */
[----:B------:R-:W-:Y:S04]  /*4770*/  @UP1 UMOV UR14, UR6 ;  /* 0x00000006000e1c82 */ /* 0x000fe80008000000 */
[----:B------:R-:W-:Y:S01]  /*4780*/  @UP1 UMOV UR13, UR5 ;  /* 0x00000005000d1c82 */ /* 0x000fe20008000000 */
[----:B------:R-:W-:Y:S05]  /*4790*/  BRA.U !UP0, `(.L_x_85) ;  /* 0x0000000108a47547 */ /* 0x000fea000b800000 */
[----:B------:R-:W-:Y:S02]  /*47a0*/  UIMAD.WIDE.U32 UR8, UR13, UR35, URZ ;  /* 0x000000230d0872a5 */ /* 0x000fe4000f8e00ff */
[----:B------:R-:W-:Y:S02]  /*47b0*/  UIMAD.WIDE.U32 UR10, UR14, UR32, URZ ;  /* 0x000000200e0a72a5 */ /* 0x000fe4000f8e00ff */
[----:B------:R-:W-:Y:S02]  /*47c0*/  USEL UR4, UR27, UR29, !UP5 ;  /* 0x0000001d1b047287 */ /* 0x000fe4000e800000 */
[----:B------:R-:W-:Y:S02]  /*47d0*/  USEL UR7, UR28, UR31, !UP6 ;  /* 0x0000001f1c077287 */ /* 0x000fe4000f000000 */
[----:B------:R-:W-:Y:S02]  /*47e0*/  UIMAD.WIDE.U32 UR18, UR4, UR16, URZ ;  /* 0x00000010041272a5 */ /* 0x000fe4000f8e00ff */
[----:B------:R-:W-:Y:S01]  /*47f0*/  UIMAD.WIDE.U32 UR20, UR7, UR16, URZ ;  /* 0x00000010071472a5 */ /* 0x000fe2000f8e00ff */
[----:B------:R-:W-:Y:S02]  /*4800*/  UMOV UR5, UR9 ;  /* 0x0000000900057c82 */ /* 0x000fe40008000000 */
[----:B------:R-:W-:Y:S03]  /*4810*/  USHF.R.U32.HI UR6, URZ, UR38, UR5 ;  /* 0x00000026ff067299 */ /* 0x000fe60008011605 */
[----:B------:R-:W-:Y:S01]  /*4820*/  UMOV UR5, UR11 ;  /* 0x0000000b00057c82 */ /* 0x000fe20008000000 */
[----:B------:R-:W-:Y:S02]  /*4830*/  USEL UR6, UR13, UR6, !UP5 ;  /* 0x000000060d067287 */ /* 0x000fe4000e800000 */
[----:B------:R-:W-:Y:S02]  /*4840*/  USHF.R.U32.HI UR8, URZ, UR33, UR5 ;  /* 0x00000021ff087299 */ /* 0x000fe40008011605 */
[----:B------:R-:W-:Y:S01]  /*4850*/  UIMAD.WIDE.U32 UR10, UR6, UR16, URZ ;  /* 0x00000010060a72a5 */ /* 0x000fe2000f8e00ff */
[----:B------:R-:W-:Y:S02]  /*4860*/  UMOV UR5, UR19 ;  /* 0x0000001300057c82 */ /* 0x000fe40008000000 */
[----:B------:R-:W-:Y:S03]  /*4870*/  @UP4 USHF.R.U32.HI UR4, URZ, UR17, UR5 ;  /* 0x00000011ff044299 */ /* 0x000fe60008011605 */
[----:B------:R-:W-:Y:S01]  /*4880*/  UMOV UR5, UR21 ;  /* 0x0000001500057c82 */ /* 0x000fe20008000000 */
[----:B------:R-:W-:Y:S02]  /*4890*/  UIMAD UR4, UR40, UR4, URZ ;  /* 0x00000004280472a4 */ /* 0x000fe4000f8e02ff */
[----:B------:R-:W-:Y:S02]  /*48a0*/  @UP4 USHF.R.U32.HI UR7, URZ, UR17, UR5 ;  /* 0x00000011ff074299 */ /* 0x000fe40008011605 */
[----:B------:R-:W-:Y:S02]  /*48b0*/  USEL UR5, UR14, UR8, !UP6 ;  /* 0x000000080e057287 */ /* 0x000fe4000f000000 */
[----:B------:R-:W-:Y:S02]  /*48c0*/  UIMAD UR8, UR40, UR7, URZ ;  /* 0x00000007280872a4 */ /* 0x000fe4000f8e02ff */
[----:B------:R-:W-:Y:S03]  /*48d0*/  UISETP.GE.AND UP0, UPT, UR6, UR4, UPT ;  /* 0x000000040600728c */ /* 0x000fe6000bf06270 */
[----:B------:R-:W-:Y:S01]  /*48e0*/  UMOV UR4, UR11 ;  /* 0x0000000b00047c82 */ /* 0x000fe20008000000 */
[----:B------:R-:W-:Y:S02]  /*48f0*/  UISETP.GE.OR UP0, UPT, UR5, UR8, UP0 ;  /* 0x000000080500728c */ /* 0x000fe40008706670 */
[----:B------:R-:W-:Y:S02]  /*4900*/  USHF.R.U32.HI UR4, URZ, UR17, UR4 ;  /* 0x00000011ff047299 */ /* 0x000fe40008011604 */
[----:B------:R-:W-:Y:S02]  /*4910*/  UIMAD.WIDE.U32 UR8, UR5, UR16, URZ ;  /* 0x00000010050872a5 */ /* 0x000fe4000f8e00ff */
[----:B------:R-:W-:Y:S04]  /*4920*/  USEL UR10, UR6, UR4, !UP4 ;  /* 0x00000004060a7287 */ /* 0x000fe8000e000000 */
[----:B------:R-:W-:Y:S01]  /*4930*/  UIADD3 UR11, UPT, UPT, -UR10, URZ, URZ ;  /* 0x000000ff0a0b7290 */ /* 0x000fe2000fffe1ff */
[----:B------:R-:W-:Y:S02]  /*4940*/  @!UP0 UMOV UR4, UR9 ;  /* 0x0000000900048c82 */ /* 0x000fe40008000000 */
[----:B------:R-:W-:Y:S02]  /*4950*/  @!UP0 USHF.R.U32.HI UR4, URZ, UR17, UR4 ;  /* 0x00000011ff048299 */ /* 0x000fe40008011604 */
[----:B------:R-:W-:Y:S02]  /*4960*/  UIMAD UR8, UR40, UR11, UR6 ;  /* 0x0000000b280872a4 */ /* 0x000fe4000f8e0206 */
[----:B------:R-:W-:Y:S04]  /*4970*/  @!UP0 USEL UR4, UR5, UR4, !UP4 ;  /* 0x0000000405048287 */ /* 0x000fe8000e000000 */
[----:B------:R-:W-:Y:S02]  /*4980*/  @!UP0 UIMAD UR8, UR7, UR8, UR4 ;  /* 0x00000008070882a4 */ /* 0x000fe4000f8e0204 */
[----:B------:R-:W-:Y:S02]  /*4990*/  @!UP0 UIADD3 UR9, UPT, UPT, UR10, -UR4, URZ ;  /* 0x800000040a098290 */ /* 0x000fe4000fffe0ff */
[----:B------:R-:W-:Y:S02]  /*49a0*/  UIADD3 UR4, UPT, UPT, -UR5, URZ, URZ ;  /* 0x000000ff05047290 */ /* 0x000fe4000fffe1ff */
[----:B------:R-:W-:Y:S02]  /*49b0*/  UIADD3 UR7, UPT, UPT, -UR6, URZ, URZ ;  /* 0x000000ff06077290 */ /* 0x000fe4000fffe1ff */
[----:B------:R-:W-:Y:S02]  /*49c0*/  @!UP0 UIMAD UR6, UR9, UR40, UR5 ;  /* 0x00000028090682a4 */ /* 0x000fe4000f8e0205 */
[----:B------:R-:W-:Y:S02]  /*49d0*/  UIMAD UR14, UR15, UR4, UR14 ;  /* 0x000000040f0e72a4 */ /* 0x000fe4000f8e020e */
[----:B------:R-:W-:Y:S01]  /*49e0*/  UIMAD UR13, UR34, UR7, UR13 ;  /* 0x00000007220d72a4 */ /* 0x000fe2000f8e020d */
[----:B------:R-:W-:Y:S02]  /*49f0*/  @!UP0 UMOV UR5, UR8 ;  /* 0x0000000800058c82 */ /* 0x000fe40008000000 */
[----:B------:R-:W-:Y:S02]  /*4a00*/  UIMAD UR14, UR5, UR15, UR14 ;  /* 0x0000000f050e72a4 */ /* 0x000fe4000f8e020e */
[----:B------:R-:W-:Y:S11]  /*4a10*/  UIMAD UR13, UR6, UR34, UR13 ;  /* 0x00000022060d72a4 */ /* 0x000ff6000f8e020d */
[----:B------:R-:W-:Y:S01]  /*4a20*/  @!UPT UIADD3 URZ, UPT, UPT, URZ, URZ, URZ ;  /* 0x000000fffffff290 */ /* 0x000fe2000fffe0ff */
.L_x_85:
[----:B------:R-:W2:Y:S01]  /*4a30*/  @!UP2 LDCU.128 UR20, c[0x0][0xb10] ;  /* 0x00016200ff14a7ac */ /* 0x000ea20008000c00 */
[C---:B------:R-:W-:Y:S02]  /*4a40*/  ISETP.NE.U32.AND P1, PT, R4.reuse, RZ, PT ;  /* 0x000000ff0400720c */ /* 0x040fe40003f25070 */
[----:B------:R-:W-:Y:S02]  /*4a50*/  ISETP.NE.U32.AND P0, PT, R4, RZ, PT ;  /* 0x000000ff0400720c */ /* 0x000fe40003f05070 */
[C---:B------:R-:W-:Y:S02]  /*4a60*/  ISETP.NE.AND.EX P1, PT, R5.reuse, RZ, PT, P1 ;  /* 0x000000ff0500720c */ /* 0x040fe40003f25310 */
[----:B------:R-:W-:Y:S01]  /*4a70*/  ISETP.NE.AND.EX P0, PT, R5, RZ, PT, P0 ;  /* 0x000000ff0500720c */ /* 0x000fe20003f05300 */
[----:B------:R-:W3:Y:S01]  /*4a80*/  @!UP2 LDCU UR5, c[0x0][0xb0c] ;  /* 0x00016180ff05a7ac */ /* 0x000ee20008000800 */
[----:B------:R-:W-:Y:S02]  /*4a90*/  USHF.L.U32 UR11, UR26, 0x6, URZ ;  /* 0x000000061a0b7899 */ /* 0x000fe400080006ff */
[----:B------:R-:W-:Y:S02]  /*4aa0*/  USHF.L.U32 UR10, UR30, 0x6, URZ ;  /* 0x000000061e0a7899 */ /* 0x000fe400080006ff */
[----:B--2---:R-:W-:Y:S07]  /*4ab0*/  UIMAD.WIDE.U32 UR6, UR14, UR20, URZ ;  /* 0x000000140e0672a5 */ /* 0x004fee000f8e00ff */
[----:B------:R-:W-:Y:S01]  /*4ac0*/  @!UP2 UMOV UR4, UR7 ;  /* 0x000000070004ac82 */ /* 0x000fe20008000000 */
[----:B---3--:R-:W-:Y:S02]  /*4ad0*/  @!UP2 UISETP.NE.AND UP0, UPT, UR5, 0x1, UPT ;  /* 0x000000010500a88c */ /* 0x008fe4000bf05270 */
[----:B------:R-:W-:Y:S02]  /*4ae0*/  @!UP2 USHF.R.U32.HI UR4, URZ, UR21, UR4 ;  /* 0x00000015ff04a299 */ /* 0x000fe40008011604 */
[----:B------:R-:W-:Y:S02]  /*4af0*/  UIMAD.WIDE.U32 UR6, UR13, UR23, URZ ;  /* 0x000000170d0672a5 */ /* 0x000fe4000f8e00ff */
[----:B------:R-:W-:Y:S02]  /*4b00*/  @!UP2 USEL UR8, UR14, UR4, !UP0 ;  /* 0x000000040e08a287 */ /* 0x000fe4000c000000 */
[----:B------:R-:W-:Y:S03]  /*4b10*/  @!UP2 UISETP.NE.AND UP0, UPT, UR22, 0x1, UPT ;  /* 0x000000011600a88c */ /* 0x000fe6000bf05270 */
[----:B------:R-:W-:Y:S02]  /*4b20*/  @!UP2 UMOV UR6, UR7 ;  /* 0x000000070006ac82 */ /* 0x000fe40008000000 */
[----:B------:R-:W2:Y:S02]  /*4b30*/  @!UP2 LDCU UR4, c[0x0][0xb20] ;  /* 0x00016400ff04a7ac */ /* 0x000ea40008000800 */
[----:B--2---:R-:W-:Y:S04]  /*4b40*/  @!UP2 USHF.R.U32.HI UR6, URZ, UR4, UR6 ;  /* 0x00000004ff06a299 */ /* 0x004fe80008011606 */
[----:B------:R-:W-:Y:S04]  /*4b50*/  @!UP2 USEL UR6, UR13, UR6, !UP0 ;  /* 0x000000060d06a287 */ /* 0x000fe8000c000000 */
[----:B------:R-:W-:Y:S02]  /*4b60*/  @!UP2 UIADD3 UR4, UPT, UPT, -UR8, UR6, URZ ;  /* 0x000000060804a290 */ /* 0x000fe4000fffe1ff */
[----:B------:R-:W-:Y:S02]  /*4b70*/  @!UP2 UIADD3 UR6, UPT, UPT, UR8, -UR6, URZ ;  /* 0x800000060806a290 */ /* 0x000fe4000fffe0ff */
[----:B------:R-:W-:Y:S02]  /*4b80*/  @!UP2 UIMAD UR14, UR4, UR5, UR14 ;  /* 0x00000005040ea2a4 */ /* 0x000fe4000f8e020e */
[----:B------:R-:W-:Y:S01]  /*4b90*/  @!UP2 UIMAD UR13, UR6, UR22, UR13 ;  /* 0x00000016060da2a4 */ /* 0x000fe2000f8e020d */
[----:B------:R-:W-:Y:S11]  /*4ba0*/  BRA.U UP3, `(.L_x_86) ;  /* 0x0000000103107547 */ /* 0x000ff6000b800000 */
[----:B------:R-:W-:Y:S04]  /*4bb0*/  MOV R6, UR37 ;  /* 0x0000002500067c02 */ /* 0x000fe80008000f00 */
[----:B------:R-:W-:Y:S04]  /*4bc0*/  SHF.L.U32 R6, R6, 0x1f, RZ ;  /* 0x0000001f06067819 */ /* 0x000fe800000006ff */
[----:B------:R-:W2:Y:S02]  /*4bd0*/  SYNCS.PHASECHK.TRANS64.TRYWAIT P2, [UR24+0xf8], R6 ;  /* 0x0000f806ff0075a7 */ /* 0x000ea40008041118 */
[----:B--2---:R-:W-:Y:S05]  /*4be0*/  @!P2 BRA `(.L_x_87) ;  /* 0x0000003800d4a947 */ /* 0x004fea0003800000 */
.L_x_86:
[----:B------:R-:W-:Y:S05]  /*4bf0*/  @!P1 BRA `(.L_x_88) ;  /* 0x0000000000309947 */ /* 0x000fea0003800000 */
[----:B----4-:R-:W-:Y:S01]  /*4c00*/  ISETP.NE.U32.AND P1, PT, R2, RZ, PT ;  /* 0x000000ff0200720c */ /* 0x010fe20003f25070 */
[----:B------:R-:W2:Y:S01]  /*4c10*/  LDCU.64 UR4, c[0x0][0x358] ;  /* 0x00006b00ff0477ac */ /* 0x000ea20008000a00 */
[----:B------:R-:W-:Y:S02]  /*4c20*/  IMAD.MOV.U32 R53, RZ, RZ, 0x1 ;  /* 0x00000001ff357424 */ /* 0x000fe400078e00ff */
[----:B------:R-:W-:Y:S11]  /*4c30*/  ISETP.NE.AND.EX P1, PT, R3, RZ, PT, P1 ;  /* 0x000000ff0300720c */ /* 0x000ff60003f25310 */
[----:B------:R-:W-:Y:S02]  /*4c40*/  @!UPT UIADD3 URZ, UPT, UPT, URZ, URZ, URZ ;  /* 0x000000fffffff290 */ /* 0x000fe4000fffe0ff */
[----:B------:R-:W3:Y:S01]  /*4c50*/  @P1 LDC.64 R8, c[0x0][0x888] ;  /* 0x00022200ff081b82 */ /* 0x000ee20000000a00 */
[----:B-1----:R-:W-:Y:S04]  /*4c60*/  @P1 IMAD R0, R4, UR36, RZ ;  /* 0x0000002404001c24 */ /* 0x002fe8000f8e02ff */
[----:B---3--:R-:W-:Y:S04]  /*4c70*/  @P1 IMAD.WIDE R8, R0, 0x4, R8 ;  /* 0x0000000400081825 */ /* 0x008fe800078e0208 */
[----:B------:R-:W-:Y:S01]  /*4c80*/  HFMA2 R0, -RZ, RZ, 0, 5.9604644775390625e-08 ;  /* 0x00000001ff007431 */ /* 0x000fe200000001ff */
[----:B--2--5:R2:W5:Y:S04]  /*4c90*/  @P1 LDG.E R26, desc[UR4][R8.64] ;  /* 0x00000004081a1981 */ /* 0x024568000c1e1900 */
[----:B------:R-:W-:Y:S01]  /*4ca0*/  @!P1 PRMT R53, R0, 0x7610, R53 ;  /* 0x0000761000359816 */ /* 0x000fe20000000035 */
[----:B--2---:R-:W3:Y:S06]  /*4cb0*/  @!P1 LDC R26, c[0x0][0x880] ;  /* 0x00022000ff1a9b82 */ /* 0x004eec0000000800 */
.L_x_88:
[----:B---3-5:R-:W-:Y:S01]  /*4cc0*/  @!P0 FSETP.EQ.AND P1, PT, R26, RZ, PT ;  /* 0x000000ff1a00820b */ /* 0x028fe20003f22000 */
[----:B------:R-:W-:Y:S01]  /*4cd0*/  @!UPT UIADD3 URZ, UPT, UPT, URZ, URZ, URZ ;  /* 0x000000fffffff290 */ /* 0x000fe2000fffe0ff */
[----:B------:R-:W-:Y:S11]  /*4ce0*/  @!P0 BRA `(.L_x_89) ;  /* 0x0000000000188947 */ /* 0x000ff60003800000 */
[----:B------:R-:W-:Y:S02]  /*4cf0*/  LOP3.LUT P0, RZ, R53, 0xff, RZ, 0xc0, !PT ;  /* 0x000000ff35ff7812 */ /* 0x000fe4000780c0ff */
[----:B----4-:R-:W-:Y:S04]  /*4d00*/  ISETP.NE.U32.AND P1, PT, R2, RZ, PT ;  /* 0x000000ff0200720c */ /* 0x010fe80003f25070 */
[----:B------:R-:W-:Y:S04]  /*4d10*/  ISETP.NE.AND.EX P1, PT, R3, RZ, PT, P1 ;  /* 0x000000ff0300720c */ /* 0x000fe80003f25310 */
[----:B------:R-:W-:Y:S03]  /*4d20*/  PLOP3.LUT P1, PT, P1, PT, PT, 0x8, 0x80 ;  /* 0x000000000080781c */ /* 0x000fe60000f2e170 */
[----:B------:R-:W-:Y:S11]  /*4d30*/  @P0 FSETP.EQ.AND P1, PT, R26, RZ, PT ;  /* 0x000000ff1a00020b */ /* 0x000ff60003f22000 */
[----:B------:R-:W-:Y:S02]  /*4d40*/  @!UPT UIADD3 URZ, UPT, UPT, URZ, URZ, URZ ;  /* 0x000000fffffff290 */ /* 0x000fe4000fffe0ff */
.L_x_89:
[----:B------:R-:W-:Y:S01]  /*4d50*/  ULEA UR4, UR12, UR24, 0x3 ;  /* 0x000000180c047291 */ /* 0x000fe2000f8e18ff */
[----:B------:R-:W-:Y:S02]  /*4d60*/  SHF.L.U32 R9, R15, 0x1f, RZ ;  /* 0x0000001f0f097819 */ /* 0x000fe400000006ff */
[----:B------:R-:W-:Y:S04]  /*4d70*/  ELECT P0, URZ, PT ;  /* 0x0000000000ff782f */ /* 0x000fe80003800000 */
[----:B------:R-:W-:Y:S02]  /*4d80*/  PLOP3.LUT P1, PT, P1, P0, PT, 0xf2, 0x2f ;  /* 0x00000000002f781c */ /* 0x000fe40000f21e72 */
[----:B------:R-:W2:Y:S11]  /*4d90*/  SYNCS.PHASECHK.TRANS64.TRYWAIT P2, [UR4+0xd8], R9 ;  /* 0x0000d809ff0075a7 */ /* 0x000eb60008041104 */
[----:B------:R-:W-:Y:S05]  /*4da0*/  @!P1 IADD3 R8, P0, PT, R16, 0x580, RZ ;  /* 0x0000058010089810 */ /* 0x000fea0007f1e0ff */
[----:B-1----:R-:W-:Y:S01]  /*4db0*/  @!P1 IMAD.X R6, RZ, RZ, R17, P0 ;  /* 0x000000ffff069224 */ /* 0x002fe200000e0611 */
[----:B--2---:R-:W-:Y:S07]  /*4dc0*/  @!P2 BRA `(.L_x_90) ;  /* 0x000000380074a947 */ /* 0x004fee0003800000 */
.L_x_177:
[----:B------:R-:W-:Y:S01]  /*4dd0*/  @!P1 R2UR UR7, R6 ;  /* 0x00000000060792ca */ /* 0x000fe200000e0000 */
[----:B------:R-:W-:Y:S01]  /*4de0*/  UIADD3 UR5, UPT, UPT, UR12, 0x1, URZ ;  /* 0x000000010c057890 */ /* 0x000fe2000fffe0ff */
[----:B------:R-:W-:Y:S01]  /*4df0*/  @!P1 R2UR UR6, R8 ;  /* 0x00000000080692ca */ /* 0x000fe200000e0000 */
[----:B------:R-:W-:Y:S01]  /*4e00*/  UIADD3 UR9, UPT, UPT, UR4, 0xc0, URZ ;  /* 0x000000c004097890 */ /* 0x000fe2000fffe0ff */
[----:B------:R-:W-:Y:S01]  /*4e10*/  @!P1 IMAD.MOV.U32 R6, RZ, RZ, 0x2000 ;  /* 0x00002000ff069424 */ /* 0x000fe200078e00ff */
[----:B------:R-:W-:Y:S01]  /*4e20*/  UISETP.NE.AND UP0, UPT, UR5, 0x3, UPT ;  /* 0x000000030500788c */ /* 0x000fe2000bf05270 */
[----:B------:R-:W-:Y:S01]  /*4e30*/  VIADD R14, R14, 0x1 ;  /* 0x000000010e0e7836 */ /* 0x000fe20000000000 */
[----:B------:R-:W-:Y:S01]  /*4e40*/  UMOV UR22, 0x0 ;  /* 0x0000000000167882 */ /* 0x000fe20000000000 */
[----:B------:R-:W-:Y:S01]  /*4e50*/  UMOV UR23, 0x10000000 ;  /* 0x1000000000177882 */ /* 0x000fe20000000000 */
[----:B------:R-:W-:Y:S04]  /*4e60*/  UPRMT UR20, UR54, 0x654, UR9 ;  /* 0x0000065436147896 */ /* 0x000fe80008000009 */
[----:B-1----:R-:W-:Y:S01]  /*4e70*/  IMAD.U32 R9, RZ, RZ, UR7 ;  /* 0x00000007ff097e24 */ /* 0x002fe2000f8e00ff */
[----:B------:R-:W-:Y:S01]  /*4e80*/  USEL UR7, URZ, 0x1, UP0 ;  /* 0x00000001ff077887 */ /* 0x000fe20008000000 */
[----:B------:R-:W-:Y:S01]  /*4e90*/  IMAD.U32 R8, RZ, RZ, UR6 ;  /* 0x00000006ff087e24 */ /* 0x000fe2000f8e00ff */
[----:B------:R-:W-:Y:S02]  /*4ea0*/  USEL UR6, UR5, URZ, UP0 ;  /* 0x000000ff05067287 */ /* 0x000fe40008000000 */
[----:B------:R-:W-:Y:S01]  /*4eb0*/  VOTEU.ALL UP0, P1 ;  /* 0x0000000000ff7886 */ /* 0x000fe20000800000 */
[----:B------:R-:W-:Y:S02]  /*4ec0*/  @!P1 R2UR UR19, R9 ;  /* 0x00000000091392ca */ /* 0x000fe400000e0000 */
[----:B------:R-:W-:Y:S02]  /*4ed0*/  @!P1 R2UR UR18, R8 ;  /* 0x00000000081292ca */ /* 0x000fe400000e0000 */
[----:B------:R-:W-:Y:S01]  /*4ee0*/  @!UP0 ULEA UR5, UR12, UR24, 0xd ;  /* 0x000000180c058291 */ /* 0x000fe2000f8e68ff */
[----:B------:R-:W-:Y:S02]  /*4ef0*/  LOP3.LUT R15, R15, UR7, RZ, 0x3c, !PT ;  /* 0x000000070f0f7c12 */ /* 0x000fe4000f8e3cff */
[----:B------:R-:W-:Y:S01]  /*4f00*/  UMOV UR12, UR36 ;  /* 0x00000024000c7c82 */ /* 0x000fe20008000000 */
[----:B------:R-:W-:Y:S01]  /*4f10*/  @!UP0 UIADD3 UR8, UPT, UPT, UR5, 0x400, URZ ;  /* 0x0000040005088890 */ /* 0x000fe2000fffe0ff */
[----:B------:R-:W-:Y:S01]  /*4f20*/  SHF.L.U32 R0, R15, 0x1f, RZ ;  /* 0x0000001f0f007819 */ /* 0x000fe200000006ff */
[----:B------:R-:W-:Y:S01]  /*4f30*/  VOTEU.ALL UP0, P1 ;  /* 0x0000000000ff7886 */ /* 0x000fe20000800000 */
[----:B------:R-:W-:Y:S06]  /*4f40*/  ULEA UR5, UR6, UR24, 0x3 ;  /* 0x0000001806057291 */ /* 0x000fec000f8e18ff */
[----:B------:R1:W-:Y:S01]  /*4f50*/  @!UP0 UTMALDG.3D [UR8], [UR18], desc[UR22] ;  /* 0x00001608120085b4 */ /* 0x0003e20008011000 */
[----:B------:R1:W-:Y:S01]  /*4f60*/  @!P1 SYNCS.ARRIVE.TRANS64.RED.A0TR RZ, [UR4+0xc0], R6 ;  /* 0x0000c006ffff99a7 */ /* 0x0003e20008300404 */
[----:B------:R-:W-:Y:S01]  /*4f70*/  SYNCS.ARRIVE.TRANS64.RED.A1T0 RZ, [UR20], RZ ;  /* 0x000000ffffff79a7 */ /* 0x000fe20008100414 */
[----:B------:R-:W2:Y:S02]  /*4f80*/  SYNCS.PHASECHK.TRANS64.TRYWAIT P0, [UR5+0xd8], R0 ;  /* 0x0000d800ff0075a7 */ /* 0x000ea40008001105 */
[----:B-12---:R-:W-:Y:S05]  /*4f90*/  @!P0 BRA `(.L_x_91) ;  /* 0x0000003800188947 */ /* 0x006fea0003800000 */
.L_x_179:
[----:B------:R-:W-:Y:S01]  /*4fa0*/  UIADD3 UR9, UPT, UPT, UR5, 0xc0, URZ ;  /* 0x000000c005097890 */ /* 0x000fe2000fffe0ff */
[----:B-1----:R-:W-:Y:S01]  /*4fb0*/  @!P1 IADD3 R6, P0, PT, R16, 0x580, RZ ;  /* 0x0000058010069810 */ /* 0x002fe20007f1e0ff */
[----:B------:R-:W-:Y:S01]  /*4fc0*/  UPLOP3.LUT UP3, UPT, UPT, UPT, UPT, 0x80, 0x8 ;  /* 0x000000000008789c */ /* 0x000fe20003f6f070 */
[----:B------:R-:W-:Y:S01]  /*4fd0*/  R2UR UR23, R55 ;  /* 0x00000000371772ca */ /* 0x000fe200000e0000 */
[----:B------:R-:W-:Y:S01]  /*4fe0*/  UMOV UR20, 0x0 ;  /* 0x0000000000147882 */ /* 0x000fe20000000000 */
[----:B------:R-:W-:Y:S01]  /*4ff0*/  @!P1 R2UR UR7, R6 ;  /* 0x00000000060792ca */ /* 0x000fe200000e0000 */
[----:B------:R-:W-:Y:S01]  /*5000*/  @!P1 IMAD.X R0, RZ, RZ, R17, P0 ;  /* 0x000000ffff009224 */ /* 0x000fe200000e0611 */
[----:B------:R-:W-:Y:S01]  /*5010*/  UMOV UR21, 0x10000000 ;  /* 0x1000000000157882 */ /* 0x000fe20000000000 */
[----:B------:R-:W-:Y:S01]  /*5020*/  UMOV UR12, UR36 ;  /* 0x00000024000c7c82 */ /* 0x000fe20008000000 */
[----:B------:R-:W-:Y:S01]  /*5030*/  VOTEU.ALL UP0, P1 ;  /* 0x0000000000ff7886 */ /* 0x000fe20000800000 */
[----:B------:R-:W-:Y:S01]  /*5040*/  R2UR UR22, R56 ;  /* 0x00000000381672ca */ /* 0x000fe200000e0000 */
[----:B------:R-:W-:Y:S01]  /*5050*/  UMOV UR36, UR25 ;  /* 0x0000001900247c82 */ /* 0x000fe20008000000 */
[----:B------:R-:W-:Y:S02]  /*5060*/  @!P1 R2UR UR4, R0 ;  /* 0x00000000000492ca */ /* 0x000fe400000e0000 */
[----:B------:R-:W-:Y:S01]  /*5070*/  @!UP0 UIADD3 UR10, UPT, UPT, UR10, 0x20, URZ ;  /* 0x000000200a0a8890 */ /* 0x000fe2000fffe0ff */
[C---:B------:R-:W-:Y:S01]  /*5080*/  ISETP.NE.AND P0, PT, R14.reuse, 0x2, PT ;  /* 0x000000020e00780c */ /* 0x040fe20003f05270 */
[----:B------:R-:W-:Y:S02]  /*5090*/  UIADD3 UR30, UPT, UPT, UR13, UR23, URZ ;  /* 0x000000170d1e7290 */ /* 0x000fe4000fffe0ff */
[----:B------:R-:W-:Y:S01]  /*50a0*/  IMAD.U32 R8, RZ, RZ, UR7 ;  /* 0x00000007ff087e24 */ /* 0x000fe2000f8e00ff */
[----:B------:R-:W-:Y:S02]  /*50b0*/  SEL R0, RZ, 0x1, P0 ;  /* 0x00000001ff007807 */ /* 0x000fe40000000000 */
[----:B------:R-:W-:Y:S02]  /*50c0*/  SEL R14, R14, RZ, P0 ;  /* 0x000000ff0e0e7207 */ /* 0x000fe40000000000 */
[----:B------:R-:W-:Y:S01]  /*50d0*/  @!P1 R2UR UR18, R8 ;  /* 0x00000000081292ca */ /* 0x000fe200000e0000 */
[----:B------:R-:W-:Y:S01]  /*50e0*/  UIADD3 UR26, UPT, UPT, UR14, UR22, URZ ;  /* 0x000000160e1a7290 */ /* 0x000fe2000fffe0ff */
[----:B------:R-:W-:Y:S01]  /*50f0*/  IMAD.U32 R9, RZ, RZ, UR4 ;  /* 0x00000004ff097e24 */ /* 0x000fe2000f8e00ff */
[----:B------:R-:W-:Y:S01]  /*5100*/  @!UP0 ULEA UR4, UR6, UR24, 0xd ;  /* 0x0000001806048291 */ /* 0x000fe2000f8e68ff */
[----:B------:R-:W-:Y:S03]  /*5110*/  LOP3.LUT R13, R13, R0, RZ, 0x3c, !PT ;  /* 0x000000000d0d7212 */ /* 0x000fe600078e3cff */
[----:B------:R-:W-:Y:S01]  /*5120*/  @!P1 R2UR UR19, R9 ;  /* 0x00000000091392ca */ /* 0x000fe200000e0000 */
[----:B------:R-:W-:Y:S01]  /*5130*/  @!UP0 UIADD3 UR8, UPT, UPT, UR4, 0x400, URZ ;  /* 0x0000040004088890 */ /* 0x000fe2000fffe0ff */
[----:B------:R-:W-:Y:S01]  /*5140*/  VOTEU.ALL UP0, P1 ;  /* 0x0000000000ff7886 */ /* 0x000fe20000800000 */
[----:B------:R-:W-:Y:S10]  /*5150*/  UPRMT UR4, UR54, 0x654, UR9 ;  /* 0x0000065436047896 */ /* 0x000ff40008000009 */
[----:B------:R1:W-:Y:S01]  /*5160*/  @!UP0 UTMALDG.3D [UR8], [UR18], desc[UR20] ;  /* 0x00001408120085b4 */ /* 0x0003e20008011000 */
[----:B------:R3:W-:Y:S01]  /*5170*/  @!P1 SYNCS.ARRIVE.TRANS64.RED.A0TR RZ, [UR5+0xc0], R7 ;  /* 0x0000c007ffff99a7 */ /* 0x0007e20008300405 */
[----:B------:R-:W-:Y:S01]  /*5180*/  SYNCS.ARRIVE.TRANS64.RED.A1T0 RZ, [UR4], RZ ;  /* 0x000000ffffff79a7 */ /* 0x000fe20008100404 */
[----:B------:R-:W-:Y:S04]  /*5190*/  UIADD3 UR4, UPT, UPT, UR6, 0x1, URZ ;  /* 0x0000000106047890 */ /* 0x000fe8000fffe0ff */
[----:B------:R-:W-:Y:S04]  /*51a0*/  UISETP.NE.AND UP0, UPT, UR4, 0x3, UPT ;  /* 0x000000030400788c */ /* 0x000fe8000bf05270 */
[----:B------:R-:W-:Y:S06]  /*51b0*/  USEL UR5, URZ, 0x1, UP0 ;  /* 0x00000001ff057887 */ /* 0x000fec0008000000 */
[----:B------:R-:W-:Y:S01]  /*51c0*/  LOP3.LUT R15, R15, UR5, RZ, 0x3c, !PT ;  /* 0x000000050f0f7c12 */ /* 0x000fe2000f8e3cff */
[----:B-1----:R-:W-:Y:S01]  /*51d0*/  USEL UR12, UR4, URZ, UP0 ;  /* 0x000000ff040c7287 */ /* 0x002fe20008000000 */
[----:B------:R-:W-:Y:S11]  /*51e0*/  BRA.U UP1, `(.L_x_92) ;  /* 0xfffffff101f07547 */ /* 0x000ff6000b83ffff */
[----:B------:R-:W-:Y:S01]  /*51f0*/  UIADD3 UR24, UPT, UPT, UR24, 0xd8, URZ ;  /* 0x000000d818187890 */ /* 0x000fe2000fffe0ff */
[----:B----4-:R-:W-:-:S03]  /*5200*/  SHF.L.U32 R2, R15, 0x1f, RZ ;  /* 0x0000001f0f027819 */ /* 0x010fc600000006ff */
[----:B------:R-:W-:-:S09]  /*5210*/  ULEA UR4, UR12, UR24, 0x3 ;  /* 0x000000180c047291 */ /* 0x000fd2000f8e18ff */
[----:B------:R-:W1:Y:S02]  /*5220*/  SYNCS.PHASECHK.TRANS64.TRYWAIT P0, [UR4], R2 ;  /* 0x00000002ff0075a7 */ /* 0x000e640008001104 */
[----:B-1----:R-:W-:Y:S05]  /*5230*/  @!P0 BRA `(.L_x_93) ;  /* 0x0000003400888947 */ /* 0x002fea0003800000 */
.L_x_181:
        /* <DEDUP_REMOVED lines=9> */
.L_x_183:
[----:B------:R-:W-:-:S04]  /*52d0*/  UIADD3 UR4, UPT, UPT, UR4, 0x1, URZ ;  /* 0x0000000104047890 */ /* 0x000fc8000fffe0ff */
[----:B------:R-:W-:-:S04]  /*52e0*/  UISETP.NE.AND UP0, UPT, UR4, 0x3, UPT ;  /* 0x000000030400788c */ /* 0x000fc8000bf05270 */
[----:B------:R-:W-:Y:S02]  /*52f0*/  USEL UR5, URZ, 0x1, UP0 ;  /* 0x00000001ff057887 */ /* 0x000fe40008000000 */
[----:B------:R-:W-:-:S04]  /*5300*/  USEL UR4, UR4, URZ, UP0 ;  /* 0x000000ff04047287 */ /* 0x000fc80008000000 */
[----:B------:R-:W-:Y:S01]  /*5310*/  ULEA UR4, UR4, UR24, 0x3 ;  /* 0x0000001804047291 */ /* 0x000fe2000f8e18ff */
[----:B-1----:R-:W-:-:S04]  /*5320*/  LOP3.LUT R2, R15, UR5, RZ, 0x3c, !PT ;  /* 0x000000050f027c12 */ /* 0x002fc8000f8e3cff */
[----:B------:R-:W-:Y:S01]  /*5330*/  SHF.L.U32 R2, R2, 0x1f, RZ ;  /* 0x0000001f02027819 */ /* 0x000fe200000006ff */
[----:B------:R-:W-:-:S07]  /*5340*/  IMAD.U32 R0, RZ, RZ, UR4 ;  /* 0x00000004ff007e24 */ /* 0x000fce000f8e00ff */
.L_x_95:
[----:B-1----:R1:W2:Y:S02]  /*5350*/  SYNCS.PHASECHK.TRANS64.TRYWAIT P0, [R0+URZ], R2 ;  /* 0x00000002000075a7 */ /* 0x0022a400080011ff */
[----:B--2---:R-:W-:Y:S05]  /*5360*/  @!P0 NANOSLEEP.SYNCS 0x989680 ;  /* 0x009896800000895d */ /* 0x004fea0003900000 */
[----:B------:R-:W2:Y:S02]  /*5370*/  @!P0 SYNCS.PHASECHK.TRANS64 P0, [R0+URZ], R2 ;  /* 0x00000002000085a7 */ /* 0x000ea400080010ff */
[----:B--2---:R-:W-:Y:S05]  /*5380*/  @P0 EXIT ;  /* 0x000000000000094d */ /* 0x004fea0003800000 */
[----:B------:R-:W-:Y:S05]  /*5390*/  BRA `(.L_x_95) ;  /* 0xfffffffc00ec7947 */ /* 0x000fea000383ffff */
.L_x_83:
[----:B------:R-:W-:-:S06]  /*53a0*/  UISETP.GE.AND UP0, UPT, UR22, 0x4, UPT ;  /* 0x000000041600788c */ /* 0x000fcc000bf06270 */
[----:B------:R-:W-:-:S13]  /*53b0*/  PLOP3.LUT P0, PT, PT, PT, UP0, 0x80, 0x8 ;  /* 0x000000000008781c */ /* 0x000fda0003f0f008 */
[----:B------:R-:W-:Y:S05]  /*53c0*/  @!P0 EXIT ;  /* 0x000000000000894d */ /* 0x000fea0003800000 */
[----:B------:R-:W-:Y:S01]  /*53d0*/  BAR.SYNC.DEFER_BLOCKING 0x6, 0xa0 ;  /* 0x0182800000007b1d */ /* 0x000fe20000010000 */
[C---:B------:R-:W-:Y:S01]  /*53e0*/  IMAD.SHL.U32 R4, R64.reuse, 0x20, RZ ;  /* 0x0000002040047824 */ /* 0x040fe200078e00ff */
[C---:B------:R-:W-:Y:S01]  /*53f0*/  R2P PR, R64.reuse, 0x6 ;  /* 0x0000000640007804 */ /* 0x040fe20000000000 */
[C---:B------:R-:W-:Y:S01]  /*5400*/  IMAD.SHL.U32 R2, R64.reuse, 0x4, RZ ;  /* 0x0000000440027824 */ /* 0x040fe200078e00ff */
[----:B------:R-:W-:Y:S01]  /*5410*/  CS2R R60, SRZ ;  /* 0x00000000003c7805 */ /* 0x000fe2000001ff00 */
[----:B------:R-:W-:Y:S01]  /*5420*/  IMAD.U32 R23, R64, 0x10000, RZ ;  /* 0x0001000040177824 */ /* 0x000fe200078e00ff */
[----:B------:R-:W-:Y:S01]  /*5430*/  UMOV UR44, 0x400 ;  /* 0x00000400002c7882 */ /* 0x000fe20000000000 */
[----:B------:R-:W1:Y:S01]  /*5440*/  LDCU.64 UR4, c[0x0][0x890] ;  /* 0x00011200ff0477ac */ /* 0x000e620008000a00 */
[----:B------:R-:W2:Y:S01]  /*5450*/  LDC.64 R50, c[0x0][0x8b0] ;  /* 0x00022c00ff327b82 */ /* 0x000ea20000000a00 */
[----:B------:R-:W-:Y:S01]  /*5460*/  LOP3.LUT R3, R4, 0xe0, RZ, 0xc0, !PT ;  /* 0x000000e004037812 */ /* 0x000fe200078ec0ff */
[----:B------:R-:W-:Y:S01]  /*5470*/  IMAD.SHL.U32 R52, R64, 0x10, RZ ;  /* 0x0000001040347824 */ /* 0x000fe200078e00ff */
[----:B------:R-:W-:Y:S01]  /*5480*/  ULEA UR44, UR54, UR44, 0x18 ;  /* 0x0000002c362c7291 */ /* 0x000fe2000f8ec0ff */
[----:B------:R-:W-:Y:S01]  /*5490*/  LOP3.LUT R4, R4, 0x100, RZ, 0xc0, !PT ;  /* 0x0000010004047812 */ /* 0x000fe200078ec0ff */
[----:B------:R-:W-:Y:S01]  /*54a0*/  IMAD.MOV.U32 R63, RZ, RZ, 0x8 ;  /* 0x00000008ff3f7424 */ /* 0x000fe200078e00ff */
[----:B------:R-:W-:Y:S01]  /*54b0*/  LOP3.LUT R2, R3, 0x1c, R2, 0xf8, !PT ;  /* 0x0000001c03027812 */ /* 0x000fe200078ef802 */
[----:B------:R-:W-:Y:S01]  /*54c0*/  IMAD.MOV.U32 R62, RZ, RZ, 0x10 ;  /* 0x00000010ff3e7424 */ /* 0x000fe200078e00ff */
[----:B------:R-:W3:Y:S01]  /*54d0*/  LDC.64 R48, c[0x0][0x8a8] ;  /* 0x00022a00ff307b82 */ /* 0x000ee20000000a00 */
[----:B------:R-:W-:Y:S01]  /*54e0*/  SHF.R.U32.HI R3, RZ, 0x2, R64 ;  /* 0x00000002ff037819 */ /* 0x000fe20000011640 */
[----:B------:R-:W-:Y:S01]  /*54f0*/  IMAD.MOV.U32 R22, RZ, RZ, RZ ;  /* 0x000000ffff167224 */ /* 0x000fe200078e00ff */
[----:B------:R-:W-:Y:S01]  /*5500*/  LOP3.LUT R23, R23, 0x600000, RZ, 0xc0, !PT ;  /* 0x0060000017177812 */ /* 0x000fe200078ec0ff */
[----:B------:R-:W-:Y:S01]  /*5510*/  IMAD.MOV.U32 R59, RZ, RZ, RZ ;  /* 0x000000ffff3b7224 */ /* 0x000fe200078e00ff */
[----:B------:R-:W-:Y:S01]  /*5520*/  LOP3.LUT R52, R4, 0x600, R52, 0xf8, !PT ;  /* 0x0000060004347812 */ /* 0x000fe200078ef834 */
[----:B------:R-:W4:Y:S01]  /*5530*/  LDCU UR63, c[0x0][0x370] ;  /* 0x00006e00ff3f77ac */ /* 0x000f220008000800 */
[----:B------:R-:W-:Y:S01]  /*5540*/  LOP3.LUT R2, R2, 0x4, R3, 0x78, !PT ;  /* 0x0000000402027812 */ /* 0x000fe200078e7803 */
[----:B------:R-:W4:Y:S01]  /*5550*/  LDS R0, [UR44+0x1b0] ;  /* 0x0001b02cff007984 */ /* 0x000f220008000800 */
[----:B-1----:R-:W-:Y:S01]  /*5560*/  IMAD.U32 R66, RZ, RZ, UR4 ;  /* 0x00000004ff427e24 */ /* 0x002fe2000f8e00ff */
[----:B------:R-:W-:Y:S01]  /*5570*/  UIADD3 UR4, UPT, UPT, UR44, 0x400, URZ ;  /* 0x000004002c047890 */ /* 0x000fe2000fffe0ff */
[----:B------:R-:W-:Y:S01]  /*5580*/  LOP3.LUT R52, R52, R2, RZ, 0xfc, !PT ;  /* 0x0000000234347212 */ /* 0x000fe200078efcff */
[----:B------:R-:W-:Y:S01]  /*5590*/  IMAD.U32 R65, RZ, RZ, UR5 ;  /* 0x00000005ff417e24 */ /* 0x000fe2000f8e00ff */
[----:B------:R-:W-:Y:S01]  /*55a0*/  LOP3.LUT R64, R64, 0x60, RZ, 0xc0, !PT ;  /* 0x0000006040407812 */ /* 0x000fe200078ec0ff */
[----:B------:R-:W1:Y:S01]  /*55b0*/  LDCU UR41, c[0x0][0xb0c] ;  /* 0x00016180ff2977ac */ /* 0x000e620008000800 */
[----:B------:R-:W-:Y:S01]  /*55c0*/  SEL R63, R63, 0xfffffff8, !P1 ;  /* 0xfffffff83f3f7807 */ /* 0x000fe20004800000 */
[----:B------:R-:W-:Y:S01]  /*55d0*/  IMAD.U32 R68, RZ, RZ, UR4 ;  /* 0x00000004ff447e24 */ /* 0x000fe2000f8e00ff */
[----:B------:R-:W-:Y:S01]  /*55e0*/  SEL R62, R62, 0xfffffff0, !P2 ;  /* 0xfffffff03e3e7807 */ /* 0x000fe20005000000 */
[----:B------:R-:W1:Y:S01]  /*55f0*/  LDCU UR39, c[0x0][0xb30] ;  /* 0x00016600ff2777ac */ /* 0x000e620008000800 */
[----:B------:R-:W1:Y:S01]  /*5600*/  LDCU.64 UR60, c[0x0][0x888] ;  /* 0x00011100ff3c77ac */ /* 0x000e620008000a00 */
[----:B------:R-:W1:Y:S01]  /*5610*/  LDCU.64 UR42, c[0x0][0xb28] ;  /* 0x00016500ff2a77ac */ /* 0x000e620008000a00 */
[----:B------:R-:W1:Y:S01]  /*5620*/  LDCU.128 UR56, c[0x0][0xb10] ;  /* 0x00016200ff3877ac */ /* 0x000e620008000c00 */
[----:B------:R-:W1:Y:S01]  /*5630*/  LDCU UR62, c[0x0][0x374] ;  /* 0x00006e80ff3e77ac */ /* 0x000e620008000800 */
[----:B------:R-:W-:Y:S01]  /*5640*/  UMOV UR55, 0x1 ;  /* 0x0000000100377882 */ /* 0x000fe20000000000 */
[----:B------:R-:W-:Y:S01]  /*5650*/  UMOV UR46, URZ ;  /* 0x000000ff002e7c82 */ /* 0x000fe20008000000 */
[----:B------:R-:W-:Y:S01]  /*5660*/  UMOV UR53, URZ ;  /* 0x000000ff00357c82 */ /* 0x000fe20008000000 */
[----:B------:R-:W-:Y:S01]  /*5670*/  UMOV UR52, URZ ;  /* 0x000000ff00347c82 */ /* 0x000fe20008000000 */
[----:B-1234-:R-:W-:-:S07]  /*5680*/  IMAD.IADD R23, R0, 0x1, R23 ;  /* 0x0000000100177824 */ /* 0x01efce00078e0217 */
.L_x_126:
[C---:B------:R-:W-:Y:S02]  /*5690*/  LEA R0, R59.reuse, UR44, 0x3 ;  /* 0x0000002c3b007c11 */ /* 0x040fe4000f8e18ff */
[----:B------:R-:W-:Y:S02]  /*56a0*/  SHF.L.U32 R2, R60, 0x1f, RZ ;  /* 0x0000001f3c027819 */ /* 0x000fe400000006ff */
[----:B------:R-:W-:Y:S02]  /*56b0*/  LEA R4, R59, UR44, 0x4 ;  /* 0x0000002c3b047c11 */ /* 0x000fe4000f8e20ff */
[----:B------:R-:W1:Y:S02]  /*56c0*/  SYNCS.PHASECHK.TRANS64.TRYWAIT P0, [R0+URZ+0x100], R2 ;  /* 0x00010002000075a7 */ /* 0x000e6400080011ff */
[----:B-1----:R-:W-:Y:S05]  /*56d0*/  @!P0 BRA `(.L_x_96) ;  /* 0x0000003000908947 */ /* 0x002fea0003800000 */
.L_x_184:
[----:B------:R-:W-:Y:S01]  /*56e0*/  R2UR UR7, R67 ;  /* 0x00000000430772ca */ /* 0x000fe200000e0000 */
[----:B------:R-:W2:Y:S01]  /*56f0*/  LDS.128 R4, [R4+0x190] ;  /* 0x0001900004047984 */ /* 0x000ea20000000c00 */
[----:B-1----:R-:W-:Y:S01]  /*5700*/  VIADD R0, R0, 0x110 ;  /* 0x0000011000007836 */ /* 0x002fe20000000000 */
[----:B------:R-:W-:Y:S04]  /*5710*/  UISETP.GE.AND UP0, UPT, UR40, 0x1, UPT ;  /* 0x000000012800788c */ /* 0x000fe8000bf06270 */
[----:B------:R-:W-:Y:S01]  /*5720*/  PRMT R0, RZ, 0x654, R0 ;  /* 0x00000654ff007816 */ /* 0x000fe20000000000 */
[----:B------:R-:W-:Y:S01]  /*5730*/  @!PT LDS RZ, [RZ] ;  /* 0x00000000fffff984 */ /* 0x000fe20000000800 */
[----:B------:R-:W-:Y:S01]  /*5740*/  @!PT LDS RZ, [RZ] ;  /* 0x00000000fffff984 */ /* 0x000fe20000000800 */
[----:B------:R-:W-:Y:S01]  /*5750*/  @!PT LDS RZ, [RZ] ;  /* 0x00000000fffff984 */ /* 0x000fe20000000800 */
[----:B------:R-:W-:Y:S01]  /*5760*/  @!PT LDS RZ, [RZ] ;  /* 0x00000000fffff984 */ /* 0x000fe20000000800 */
[----:B------:R1:W-:Y:S06]  /*5770*/  MEMBAR.ALL.CTA ;  /* 0x0000000000007992 */ /* 0x0003ec0000008000 */
[----:B-1----:R-:W1:Y:S02]  /*5780*/  FENCE.VIEW.ASYNC.S ;  /* 0x00000000000073c6 */ /* 0x002e640000000000 */
[----:B-1----:R1:W-:Y:S01]  /*5790*/  SYNCS.ARRIVE.TRANS64.RED.A1T0 RZ, [R0+URZ], RZ ;  /* 0x000000ff00ff79a7 */ /* 0x0023e200081004ff */
[----:B--2---:R-:W-:Y:S11]  /*57a0*/  LOP3.LUT P0, RZ, R6, 0x1, RZ, 0xc0, !PT ;  /* 0x0000000106ff7812 */ /* 0x004ff6000780c0ff */
[----:B------:R-:W-:Y:S02]  /*57b0*/  @!UPT UIADD3 URZ, UPT, UPT, URZ, URZ, URZ ;  /* 0x000000fffffff290 */ /* 0x000fe4000fffe0ff */
[----:B------:R-:W-:Y:S01]  /*57c0*/  VOTEU.ANY UP1, P0 ;  /* 0x0000000000ff7886 */ /* 0x000fe20000020100 */
[----:B------:R-:W-:Y:S01]  /*57d0*/  PLOP3.LUT P0, PT, PT, PT, UP1, 0x80, 0x8 ;  /* 0x000000000008781c */ /* 0x000fe20003f0f018 */
[----:B------:R-:W-:Y:S06]  /*57e0*/  UP2UR UR4, UPR, URZ, 0x2 ;  /* 0x00000002ff047883 */ /* 0x000fec0008000000 */
[----:B------:R-:W-:Y:S06]  /*57f0*/  IMAD.U32 R69, RZ, RZ, UR4 ;  /* 0x00000004ff457e24 */ /* 0x000fec000f8e00ff */
[----:B------:R-:W-:Y:S02]  /*5800*/  @P0 SHF.R.U32.HI R2, RZ, 0x10, R5 ;  /* 0x00000010ff020819 */ /* 0x000fe40000011605 */
[----:B------:R-:W-:Y:S02]  /*5810*/  @P0 MOV R3, R4 ;  /* 0x0000000400030202 */ /* 0x000fe40000000f00 */
[----:B------:R-:W-:Y:S02]  /*5820*/  @P0 R2UR UR4, R2 ;  /* 0x00000000020402ca */ /* 0x000fe400000e0000 */
[----:B------:R-:W-:Y:S02]  /*5830*/  @P0 LOP3.LUT R4, R5, 0xffff, RZ, 0xc0, !PT ;  /* 0x0000ffff05040812 */ /* 0x000fe400078ec0ff */
[----:B------:R-:W-:Y:S02]  /*5840*/  @P0 R2UR UR6, R3 ;  /* 0x00000000030602ca */ /* 0x000fe400000e0000 */
[----:B------:R-:W-:Y:S07]  /*5850*/  @P0 R2UR UR5, R4 ;  /* 0x00000000040502ca */ /* 0x000fee00000e0000 */
[----:B------:R-:W-:Y:S02]  /*5860*/  @UP1 UMOV UR7, UR4 ;  /* 0x0000000400071c82 */ /* 0x000fe40008000000 */
[----:B------:R-:W-:Y:S02]  /*5870*/  IMAD.U32 R67, RZ, RZ, UR7 ;  /* 0x00000007ff437e24 */ /* 0x000fe4000f8e00ff */
[----:B------:R-:W-:Y:S02]  /*5880*/  @UP1 UMOV UR38, UR6 ;  /* 0x0000000600261c82 */ /* 0x000fe40008000000 */
[----:B------:R-:W-:Y:S01]  /*5890*/  @UP1 UMOV UR37, UR5 ;  /* 0x0000000500251c82 */ /* 0x000fe20008000000 */
[----:B-1----:R-:W-:Y:S05]  /*58a0*/  BRA.U !UP0, `(.L_x_97) ;  /* 0x0000000108cc7547 */ /* 0x002fea000b800000 */
[----:B------:R-:W1:Y:S01]  /*58b0*/  LDCU UR12, c[0x0][0xb20] ;  /* 0x00016400ff0c77ac */ /* 0x000e620008000800 */
[----:B------:R-:W-:Y:S02]  /*58c0*/  UIMAD.WIDE.U32 UR4, UR62, UR59, URZ ;  /* 0x0000003b3e0472a5 */ /* 0x000fe4000f8e00ff */
[----:B------:R-:W-:Y:S02]  /*58d0*/  UIMAD.WIDE.U32 UR6, UR63, UR56, URZ ;  /* 0x000000383f0672a5 */ /* 0x000fe4000f8e00ff */
[----:B------:R-:W-:Y:S02]  /*58e0*/  UISETP.NE.AND UP0, UPT, UR58, 0x1, UPT ;  /* 0x000000013a00788c */ /* 0x000fe4000bf05270 */
[----:B------:R-:W-:Y:S02]  /*58f0*/  UIMAD.WIDE.U32 UR8, UR37, UR59, URZ ;  /* 0x0000003b250872a5 */ /* 0x000fe4000f8e00ff */
[----:B------:R-:W-:Y:S02]  /*5900*/  UIMAD.WIDE.U32 UR10, UR38, UR56, URZ ;  /* 0x00000038260a72a5 */ /* 0x000fe4000f8e00ff */
[----:B------:R-:W-:Y:S02]  /*5910*/  UISETP.NE.AND UP1, UPT, UR41, 0x1, UPT ;  /* 0x000000012900788c */ /* 0x000fe4000bf25270 */
[----:B------:R-:W-:Y:S01]  /*5920*/  UISETP.NE.AND UP2, UPT, UR40, 0x1, UPT ;  /* 0x000000012800788c */ /* 0x000fe2000bf45270 */
[----:B------:R-:W-:Y:S02]  /*5930*/  UMOV UR4, UR5 ;  /* 0x0000000500047c82 */ /* 0x000fe40008000000 */
[----:B-1----:R-:W-:Y:S03]  /*5940*/  USHF.R.U32.HI UR5, URZ, UR12, UR4 ;  /* 0x0000000cff057299 */ /* 0x002fe60008011604 */
[----:B------:R-:W-:Y:S02]  /*5950*/  UMOV UR4, UR7 ;  /* 0x0000000700047c82 */ /* 0x000fe40008000000 */
[----:B------:R-:W-:Y:S02]  /*5960*/  USHF.R.U32.HI UR7, URZ, UR57, UR4 ;  /* 0x00000039ff077299 */ /* 0x000fe40008011604 */
[----:B------:R-:W-:Y:S02]  /*5970*/  USEL UR4, UR62, UR5, !UP0 ;  /* 0x000000053e047287 */ /* 0x000fe4000c000000 */
[----:B------:R-:W-:Y:S01]  /*5980*/  USEL UR7, UR63, UR7, !UP1 ;  /* 0x000000073f077287 */ /* 0x000fe2000c800000 */
[----:B------:R-:W-:Y:S01]  /*5990*/  UMOV UR5, UR9 ;  /* 0x0000000900057c82 */ /* 0x000fe20008000000 */
[----:B------:R-:W-:Y:S02]  /*59a0*/  UIMAD.WIDE.U32 UR8, UR4, UR42, URZ ;  /* 0x0000002a040872a5 */ /* 0x000fe4000f8e00ff */
[----:B------:R-:W-:Y:S03]  /*59b0*/  USHF.R.U32.HI UR6, URZ, UR12, UR5 ;  /* 0x0000000cff067299 */ /* 0x000fe60008011605 */
[----:B------:R-:W-:Y:S01]  /*59c0*/  UMOV UR5, UR11 ;  /* 0x0000000b00057c82 */ /* 0x000fe20008000000 */
[----:B------:R-:W-:Y:S02]  /*59d0*/  UIMAD.WIDE.U32 UR10, UR7, UR42, URZ ;  /* 0x0000002a070a72a5 */ /* 0x000fe4000f8e00ff */
[----:B------:R-:W-:Y:S02]  /*59e0*/  USHF.R.U32.HI UR12, URZ, UR57, UR5 ;  /* 0x00000039ff0c7299 */ /* 0x000fe40008011605 */
[----:B------:R-:W-:Y:S01]  /*59f0*/  USEL UR6, UR37, UR6, !UP0 ;  /* 0x0000000625067287 */ /* 0x000fe2000c000000 */
[----:B------:R-:W-:Y:S02]  /*5a00*/  UMOV UR5, UR9 ;  /* 0x0000000900057c82 */ /* 0x000fe40008000000 */
[----:B------:R-:W-:Y:S01]  /*5a10*/  UMOV UR10, UR11 ;  /* 0x0000000b000a7c82 */ /* 0x000fe20008000000 */
[----:B------:R-:W-:Y:S02]  /*5a20*/  @UP2 USHF.R.U32.HI UR4, URZ, UR43, UR5 ;  /* 0x0000002bff042299 */ /* 0x000fe40008011605 */
[----:B------:R-:W-:Y:S02]  /*5a30*/  @UP2 USHF.R.U32.HI UR7, URZ, UR43, UR10 ;  /* 0x0000002bff072299 */ /* 0x000fe4000801160a */
[----:B------:R-:W-:Y:S02]  /*5a40*/  UIMAD UR4, UR40, UR4, URZ ;  /* 0x00000004280472a4 */ /* 0x000fe4000f8e02ff */
[----:B------:R-:W-:Y:S02]  /*5a50*/  UIMAD.WIDE.U32 UR10, UR6, UR42, URZ ;  /* 0x0000002a060a72a5 */ /* 0x000fe4000f8e00ff */
[----:B------:R-:W-:Y:S02]  /*5a60*/  USEL UR5, UR38, UR12, !UP1 ;  /* 0x0000000c26057287 */ /* 0x000fe4000c800000 */
[----:B------:R-:W-:Y:S02]  /*5a70*/  UIMAD UR8, UR40, UR7, URZ ;  /* 0x00000007280872a4 */ /* 0x000fe4000f8e02ff */
[----:B------:R-:W-:Y:S03]  /*5a80*/  UISETP.GE.AND UP0, UPT, UR6, UR4, UPT ;  /* 0x000000040600728c */ /* 0x000fe6000bf06270 */
[----:B------:R-:W-:Y:S01]  /*5a90*/  UMOV UR4, UR11 ;  /* 0x0000000b00047c82 */ /* 0x000fe20008000000 */
[----:B------:R-:W-:Y:S02]  /*5aa0*/  UISETP.GE.OR UP0, UPT, UR5, UR8, UP0 ;  /* 0x000000080500728c */ /* 0x000fe40008706670 */
[----:B------:R-:W-:Y:S02]  /*5ab0*/  USHF.R.U32.HI UR4, URZ, UR43, UR4 ;  /* 0x0000002bff047299 */ /* 0x000fe40008011604 */
[----:B------:R-:W-:Y:S02]  /*5ac0*/  UIMAD.WIDE.U32 UR8, UR5, UR42, URZ ;  /* 0x0000002a050872a5 */ /* 0x000fe4000f8e00ff */
[----:B------:R-:W-:Y:S02]  /*5ad0*/  USEL UR11, UR6, UR4, !UP2 ;  /* 0x00000004060b7287 */ /* 0x000fe4000d000000 */
[----:B------:R-:W-:Y:S02]  /*5ae0*/  UIADD3 UR8, UPT, UPT, -UR5, URZ, URZ ;  /* 0x000000ff05087290 */ /* 0x000fe4000fffe1ff */
[----:B------:R-:W-:Y:S01]  /*5af0*/  UIADD3 UR10, UPT, UPT, -UR11, URZ, URZ ;  /* 0x000000ff0b0a7290 */ /* 0x000fe2000fffe1ff */
[----:B------:R-:W-:Y:S01]  /*5b00*/  @!UP0 UMOV UR4, UR9 ;  /* 0x0000000900048c82 */ /* 0x000fe20008000000 */
[----:B------:R-:W-:Y:S02]  /*5b10*/  UIADD3 UR9, UPT, UPT, -UR6, URZ, URZ ;  /* 0x000000ff06097290 */ /* 0x000fe4000fffe1ff */
[----:B------:R-:W-:Y:S02]  /*5b20*/  @!UP0 USHF.R.U32.HI UR4, URZ, UR43, UR4 ;  /* 0x0000002bff048299 */ /* 0x000fe40008011604 */
[----:B------:R-:W-:Y:S02]  /*5b30*/  UIMAD UR10, UR40, UR10, UR6 ;  /* 0x0000000a280a72a4 */ /* 0x000fe4000f8e0206 */
[----:B------:R-:W-:Y:S04]  /*5b40*/  @!UP0 USEL UR4, UR5, UR4, !UP2 ;  /* 0x0000000405048287 */ /* 0x000fe8000d000000 */
[----:B------:R-:W-:Y:S02]  /*5b50*/  @!UP0 UIMAD UR10, UR7, UR10, UR4 ;  /* 0x0000000a070a82a4 */ /* 0x000fe4000f8e0204 */
[----:B------:R-:W-:Y:S02]  /*5b60*/  @!UP0 UIADD3 UR11, UPT, UPT, UR11, -UR4, URZ ;  /* 0x800000040b0b8290 */ /* 0x000fe4000fffe0ff */
[----:B------:R-:W-:Y:S02]  /*5b70*/  UIMAD UR7, UR41, UR8, UR38 ;  /* 0x00000008290772a4 */ /* 0x000fe4000f8e0226 */
[----:B------:R-:W-:Y:S02]  /*5b80*/  @!UP0 UIMAD UR6, UR11, UR40, UR5 ;  /* 0x000000280b0682a4 */ /* 0x000fe4000f8e0205 */
[----:B------:R-:W-:Y:S01]  /*5b90*/  UIMAD UR4, UR58, UR9, UR37 ;  /* 0x000000093a0472a4 */ /* 0x000fe2000f8e0225 */
[----:B------:R-:W-:Y:S02]  /*5ba0*/  @!UP0 UMOV UR5, UR10 ;  /* 0x0000000a00058c82 */ /* 0x000fe40008000000 */
[----:B------:R-:W-:Y:S02]  /*5bb0*/  UIMAD UR38, UR5, UR41, UR7 ;  /* 0x00000029052672a4 */ /* 0x000fe4000f8e0207 */
[----:B------:R-:W-:Y:S11]  /*5bc0*/  UIMAD UR37, UR6, UR58, UR4 ;  /* 0x0000003a062572a4 */ /* 0x000ff6000f8e0204 */
[----:B------:R-:W-:Y:S01]  /*5bd0*/  @!UPT UIADD3 URZ, UPT, UPT, URZ, URZ, URZ ;  /* 0x000000fffffff290 */ /* 0x000fe2000fffe0ff */
.L_x_97:
[----:B------:R-:W-:Y:S01]  /*5be0*/  UISETP.NE.AND UP0, UPT, UR39, 0x1, UPT ;  /* 0x000000012700788c */ /* 0x000fe2000bf05270 */
[----:B------:R-:W-:Y:S01]  /*5bf0*/  R2UR UR11, R68 ;  /* 0x00000000440b72ca */ /* 0x000fe200000e0000 */
[----:B------:R-:W-:Y:S01]  /*5c00*/  USHF.L.U32 UR50, UR26, 0x6, URZ ;  /* 0x000000061a327899 */ /* 0x000fe200080006ff */
[----:B------:R-:W-:Y:S01]  /*5c10*/  IADD3 R59, PT, PT, R59, 0x1, RZ ;  /* 0x000000013b3b7810 */ /* 0x000fe20007ffe0ff */
[----:B------:R-:W-:Y:S07]  /*5c20*/  USHF.L.U32 UR49, UR30, 0x6, URZ ;  /* 0x000000061e317899 */ /* 0x000fee00080006ff */
[----:B------:R-:W1:Y:S01]  /*5c30*/  @!UP0 LDCU.128 UR12, c[0x0][0xb10] ;  /* 0x00016200ff0c87ac */ /* 0x000e620008000c00 */
[----:B------:R-:W2:Y:S01]  /*5c40*/  @!UP0 LDCU UR5, c[0x0][0xb0c] ;  /* 0x00016180ff0587ac */ /* 0x000ea20008000800 */
[----:B------:R-:W3:Y:S01]  /*5c50*/  @!UP0 LDCU UR10, c[0x0][0xb20] ;  /* 0x00016400ff0a87ac */ /* 0x000ee20008000800 */
[----:B-1----:R-:W-:Y:S02]  /*5c60*/  UIMAD.WIDE.U32 UR8, UR38, UR12, URZ ;  /* 0x0000000c260872a5 */ /* 0x002fe4000f8e00ff */
[----:B------:R-:W-:Y:S02]  /*5c70*/  UIMAD.WIDE.U32 UR6, UR37, UR15, URZ ;  /* 0x0000000f250672a5 */ /* 0x000fe4000f8e00ff */
[----:B------:R-:W-:Y:S03]  /*5c80*/  @!UP0 UISETP.NE.AND UP1, UPT, UR14, 0x1, UPT ;  /* 0x000000010e00888c */ /* 0x000fe6000bf25270 */
[----:B------:R-:W-:Y:S01]  /*5c90*/  @!UP0 UMOV UR4, UR9 ;  /* 0x0000000900048c82 */ /* 0x000fe20008000000 */
[----:B--2---:R-:W-:Y:S02]  /*5ca0*/  @!UP0 UISETP.NE.AND UP2, UPT, UR5, 0x1, UPT ;  /* 0x000000010500888c */ /* 0x004fe4000bf45270 */
[----:B------:R-:W-:Y:S01]  /*5cb0*/  @!UP0 USHF.R.U32.HI UR4, URZ, UR13, UR4 ;  /* 0x0000000dff048299 */ /* 0x000fe20008011604 */
[----:B------:R-:W-:Y:S02]  /*5cc0*/  @!UP0 UMOV UR6, UR7 ;  /* 0x0000000700068c82 */ /* 0x000fe40008000000 */
[----:B---3--:R-:W-:Y:S02]  /*5cd0*/  @!UP0 USHF.R.U32.HI UR6, URZ, UR10, UR6 ;  /* 0x0000000aff068299 */ /* 0x008fe40008011606 */
[----:B------:R-:W-:Y:S02]  /*5ce0*/  @!UP0 USEL UR7, UR38, UR4, !UP2 ;  /* 0x0000000426078287 */ /* 0x000fe4000d000000 */
[----:B------:R-:W-:Y:S04]  /*5cf0*/  @!UP0 USEL UR6, UR37, UR6, !UP1 ;  /* 0x0000000625068287 */ /* 0x000fe8000c800000 */
[----:B------:R-:W-:Y:S02]  /*5d00*/  @!UP0 UIADD3 UR4, UPT, UPT, -UR7, UR6, URZ ;  /* 0x0000000607048290 */ /* 0x000fe4000fffe1ff */
[----:B------:R-:W-:Y:S02]  /*5d10*/  @!UP0 UIADD3 UR6, UPT, UPT, UR7, -UR6, URZ ;  /* 0x8000000607068290 */ /* 0x000fe4000fffe0ff */
[----:B------:R-:W-:Y:S02]  /*5d20*/  @!UP0 UIMAD UR38, UR4, UR5, UR38 ;  /* 0x00000005042682a4 */ /* 0x000fe4000f8e0226 */
[----:B------:R-:W-:Y:S02]  /*5d30*/  @!UP0 UIMAD UR37, UR6, UR14, UR37 ;  /* 0x0000000e062582a4 */ /* 0x000fe4000f8e0225 */
[----:B------:R-:W-:Y:S09]  /*5d40*/  ULOP3.LUT UP0, URZ, UR11, 0x3f0, URZ, 0xc0, !UPT ;  /* 0x000003f00bff7892 */ /* 0x000ff2000f80c0ff */
[----:B------:R-:W-:Y:S05]  /*5d50*/  BRA.U !UP0, `(.L_x_98) ;  /* 0x00000001087c7547 */ /* 0x000fea000b800000 */
[----:B------:R-:W1:Y:S01]  /*5d60*/  LDCU.64 UR8, c[0x4][0x80] ;  /* 0x01001000ff0877ac */ /* 0x000e620008000a00 */
[----:B------:R-:W-:Y:S01]  /*5d70*/  MOV R2, 0x0 ;  /* 0x0000000000027802 */ /* 0x000fe20000000f00 */
[----:B------:R-:W-:Y:S02]  /*5d80*/  HFMA2 R12, -RZ, RZ, 0, 5.9604644775390625e-08 ;  /* 0x00000001ff0c7431 */ /* 0x000fe400000001ff */
[----:B------:R-:W-:Y:S01]  /*5d90*/  IMAD.MOV.U32 R8, RZ, RZ, 0x70 ;  /* 0x00000070ff087424 */ /* 0x000fe200078e00ff */
[----:B------:R2:W3:Y:S01]  /*5da0*/  LDC.64 R14, c[0x4][R2] ;  /* 0x01000000020e7b82 */ /* 0x0004e20000000a00 */
[----:B------:R-:W4:Y:S01]  /*5db0*/  LDCU.64 UR6, c[0x4][0x88] ;  /* 0x01001100ff0677ac */ /* 0x000f220008000a00 */
[----:B------:R-:W-:Y:S01]  /*5dc0*/  IMAD.MOV.U32 R13, RZ, RZ, RZ ;  /* 0x000000ffff0d7224 */ /* 0x000fe200078e00ff */
[----:B------:R-:W2:Y:S01]  /*5dd0*/  LDCU.64 UR4, c[0x4][0x8] ;  /* 0x01000100ff0477ac */ /* 0x000ea20008000a00 */
[----:B-1----:R-:W-:Y:S01]  /*5de0*/  MOV R5, UR9 ;  /* 0x0000000900057c02 */ /* 0x002fe20008000f00 */
[----:B------:R-:W-:Y:S01]  /*5df0*/  IMAD.U32 R4, RZ, RZ, UR8 ;  /* 0x00000008ff047e24 */ /* 0x000fe2000f8e00ff */
[----:B----4-:R-:W-:Y:S01]  /*5e00*/  MOV R7, UR7 ;  /* 0x0000000700077c02 */ /* 0x010fe20008000f00 */
[----:B------:R-:W-:Y:S01]  /*5e10*/  IMAD.U32 R6, RZ, RZ, UR6 ;  /* 0x00000006ff067e24 */ /* 0x000fe2000f8e00ff */
[----:B--2---:R-:W-:Y:S01]  /*5e20*/  MOV R11, UR5 ;  /* 0x00000005000b7c02 */ /* 0x004fe20008000f00 */
[----:B------:R-:W-:Y:S02]  /*5e30*/  IMAD.U32 R10, RZ, RZ, UR4 ;  /* 0x00000004ff0a7e24 */ /* 0x000fe4000f8e00ff */
[----:B------:R-:W-:Y:S07]  /*5e40*/  LEPC R20, `(.L_x_99) ;  /* 0x000000001014794e */ /* 0x000fee0000000000 */
[----:B---3-5:R-:W-:Y:S05]  /*5e50*/  CALL.ABS.NOINC R14 ;  /* 0x000000000e007343 */ /* 0x028fea0003c00000 */
.L_x_99:
[----:B------:R-:W1:Y:S01]  /*5e60*/  LDCU.64 UR8, c[0x4][0x80] ;  /* 0x01001000ff0877ac */ /* 0x000e620008000a00 */
[----:B------:R-:W2:Y:S01]  /*5e70*/  LDC.64 R2, c[0x4][R2] ;  /* 0x0100000002027b82 */ /* 0x000ea20000000a00 */
[----:B------:R-:W-:Y:S02]  /*5e80*/  HFMA2 R12, -RZ, RZ, 0, 5.9604644775390625e-08 ;  /* 0x00000001ff0c7431 */ /* 0x000fe400000001ff */
[----:B------:R-:W-:Y:S02]  /*5e90*/  IMAD.MOV.U32 R8, RZ, RZ, 0x70 ;  /* 0x00000070ff087424 */ /* 0x000fe400078e00ff */
[----:B------:R-:W-:Y:S01]  /*5ea0*/  IMAD.MOV.U32 R13, RZ, RZ, RZ ;  /* 0x000000ffff0d7224 */ /* 0x000fe200078e00ff */
[----:B------:R-:W3:Y:S01]  /*5eb0*/  LDCU.64 UR6, c[0x4][0x88] ;  /* 0x01001100ff0677ac */ /* 0x000ee20008000a00 */
[----:B------:R-:W4:Y:S01]  /*5ec0*/  LDCU.64 UR4, c[0x4][0x8] ;  /* 0x01000100ff0477ac */ /* 0x000f220008000a00 */
[----:B-1----:R-:W-:Y:S02]  /*5ed0*/  MOV R4, UR8 ;  /* 0x0000000800047c02 */ /* 0x002fe40008000f00 */
[----:B------:R-:W-:Y:S02]  /*5ee0*/  MOV R5, UR9 ;  /* 0x0000000900057c02 */ /* 0x000fe40008000f00 */
[----:B---3--:R-:W-:Y:S01]  /*5ef0*/  MOV R7, UR7 ;  /* 0x0000000700077c02 */ /* 0x008fe20008000f00 */
[----:B------:R-:W-:Y:S01]  /*5f00*/  IMAD.U32 R6, RZ, RZ, UR6 ;  /* 0x00000006ff067e24 */ /* 0x000fe2000f8e00ff */
[----:B----4-:R-:W-:Y:S01]  /*5f10*/  MOV R11, UR5 ;  /* 0x00000005000b7c02 */ /* 0x010fe20008000f00 */
[----:B------:R-:W-:Y:S02]  /*5f20*/  IMAD.U32 R10, RZ, RZ, UR4 ;  /* 0x00000004ff0a7e24 */ /* 0x000fe4000f8e00ff */
[----:B------:R-:W-:Y:S07]  /*5f30*/  LEPC R20, `(.L_x_98) ;  /* 0x000000001014794e */ /* 0x000fee0000000000 */
[----:B--2---:R-:W-:Y:S05]  /*5f40*/  CALL.ABS.NOINC R2 ;  /* 0x0000000002007343 */ /* 0x004fea0003c00000 */
.L_x_98:
[----:B------:R-:W-:Y:S02]  /*5f50*/  R2UR UR6, R57 ;  /* 0x00000000390672ca */ /* 0x000fe400000e0000 */
[----:B------:R-:W-:Y:S02]  /*5f60*/  R2UR UR5, R66 ;  /* 0x00000000420572ca */ /* 0x000fe400000e0000 */
[----:B------:R-:W-:Y:S02]  /*5f70*/  R2UR UR4, R65 ;  /* 0x00000000410472ca */ /* 0x000fe400000e0000 */
[----:B------:R-:W-:Y:S02]  /*5f80*/  ISETP.NE.U32.AND P4, PT, R50, RZ, PT ;  /* 0x000000ff3200720c */ /* 0x000fe40003f85070 */
[----:B------:R-:W-:Y:S02]  /*5f90*/  ISETP.NE.U32.AND P2, PT, RZ, UR60, PT ;  /* 0x0000003cff007c0c */ /* 0x000fe4000bf45070 */
[----:B------:R-:W-:Y:S02]  /*5fa0*/  ISETP.NE.AND.EX P4, PT, R51, RZ, PT, P4 ;  /* 0x000000ff3300720c */ /* 0x000fe40003f85340 */
[----:B------:R-:W-:Y:S01]  /*5fb0*/  ISETP.NE.AND.EX P2, PT, RZ, UR61, PT, P2 ;  /* 0x0000003dff007c0c */ /* 0x000fe2000bf45320 */
[----:B------:R-:W-:Y:S02]  /*5fc0*/  UISETP.NE.AND UP2, UPT, UR6, URZ, UPT ;  /* 0x000000ff0600728c */ /* 0x000fe4000bf45270 */
[----:B------:R-:W-:Y:S04]  /*5fd0*/  UISETP.NE.U32.AND UP0, UPT, UR5, URZ, UPT ;  /* 0x000000ff0500728c */ /* 0x000fe8000bf05070 */
[----:B------:R-:W-:Y:S01]  /*5fe0*/  UISETP.NE.AND.EX UP1, UPT, UR4, URZ, UPT, UP0 ;  /* 0x000000ff0400728c */ /* 0x000fe2000bf25300 */
[----:B------:R-:W-:Y:S01]  /*5ff0*/  PLOP3.LUT P1, PT, PT, PT, UP2, 0x80, 0x8 ;  /* 0x000000000008781c */ /* 0x000fe20003f2f028 */
[----:B------:R-:W-:Y:S03]  /*6000*/  UPLOP3.LUT UP0, UPT, UPT, UPT, UPT, 0x40, 0x4 ;  /* 0x000000000004789c */ /* 0x000fe60003f0e870 */
[----:B------:R-:W-:Y:S06]  /*6010*/  @UP2 UPLOP3.LUT UP0, UPT, UPT, UPT, UP1, 0x80, 0x8 ;  /* 0x000000000008289c */ /* 0x000fec0003f0f010 */
[----:B------:R-:W-:Y:S01]  /*6020*/  PLOP3.LUT P0, PT, PT, PT, UP0, 0x80, 0x8 ;  /* 0x000000000008781c */ /* 0x000fe20003f0f008 */
[----:B------:R-:W-:Y:S01]  /*6030*/  @!UPT UIADD3 URZ, UPT, UPT, URZ, URZ, URZ ;  /* 0x000000fffffff290 */ /* 0x000fe2000fffe0ff */
[----:B------:R-:W-:Y:S11]  /*6040*/  BRA.U !UP1, `(.L_x_100) ;  /* 0x0000000109407547 */ /* 0x000ff6000b800000 */
[----:B------:R-:W-:Y:S01]  /*6050*/  UISETP.NE.U32.AND UP0, UPT, UR60, URZ, UPT ;  /* 0x000000ff3c00728c */ /* 0x000fe2000bf05070 */
[----:B------:R-:W-:Y:S01]  /*6060*/  R2UR UR6, R66 ;  /* 0x00000000420672ca */ /* 0x000fe200000e0000 */
[----:B------:R-:W1:Y:S01]  /*6070*/  LDCU.64 UR8, c[0x0][0x358] ;  /* 0x00006b00ff0877ac */ /* 0x000e620008000a00 */
[----:B------:R-:W-:Y:S02]  /*6080*/  HFMA2 R53, -RZ, RZ, 0, 5.9604644775390625e-08 ;  /* 0x00000001ff357431 */ /* 0x000fe400000001ff */
[----:B------:R-:W-:Y:S01]  /*6090*/  IMAD.MOV.U32 R0, RZ, RZ, 0x1 ;  /* 0x00000001ff007424 */ /* 0x000fe200078e00ff */
[----:B------:R-:W-:Y:S06]  /*60a0*/  UISETP.NE.AND.EX UP0, UPT, UR61, URZ, UPT, UP0 ;  /* 0x000000ff3d00728c */ /* 0x000fec000bf05300 */
[----:B------:R-:W-:Y:S05]  /*60b0*/  PLOP3.LUT P3, PT, PT, PT, UP0, 0x80, 0x8 ;  /* 0x000000000008781c */ /* 0x000fea0003f6f008 */
[----:B------:R-:W2:Y:S01]  /*60c0*/  @UP0 LDCU.64 UR4, c[0x0][0x888] ;  /* 0x00011100ff0407ac */ /* 0x000ea20008000a00 */
[----:B------:R-:W-:Y:S07]  /*60d0*/  @UP0 UIMAD UR6, UR36, UR6, URZ ;  /* 0x00000006240602a4 */ /* 0x000fee000f8e02ff */
[----:B------:R-:W-:Y:S01]  /*60e0*/  @!P3 PRMT R53, R0, 0x7610, R53 ;  /* 0x000076100035b816 */ /* 0x000fe20000000035 */
[----:B--2---:R-:W-:Y:S06]  /*60f0*/  @UP0 UIMAD.WIDE UR4, UR6, 0x4, UR4 ;  /* 0x00000004060408a5 */ /* 0x004fec000f8e0204 */
[----:B-----5:R-:W-:Y:S02]  /*6100*/  IMAD.U32 R26, RZ, RZ, UR4 ;  /* 0x00000004ff1a7e24 */ /* 0x020fe4000f8e00ff */
[----:B------:R-:W-:Y:S03]  /*6110*/  IMAD.U32 R27, RZ, RZ, UR5 ;  /* 0x00000005ff1b7e24 */ /* 0x000fe6000f8e00ff */
[----:B------:R-:W2:Y:S02]  /*6120*/  @!UP0 LDCU UR4, c[0x0][0x880] ;  /* 0x00011000ff0487ac */ /* 0x000ea40008000800 */
[----:B-1----:R1:W5:Y:S02]  /*6130*/  @P3 LDG.E R26, desc[UR8][R26.64] ;  /* 0x000000081a1a3981 */ /* 0x002364000c1e1900 */
[----:B-12---:R-:W-:Y:S02]  /*6140*/  @!P3 MOV R26, UR4 ;  /* 0x00000004001abc02 */ /* 0x006fe40008000f00 */
.L_x_100:
[----:B------:R-:W-:Y:S05]  /*6150*/  @!P4 BRA `(.L_x_101) ;  /* 0x000000000024c947 */ /* 0x000fea0003800000 */
[----:B------:R-:W-:Y:S01]  /*6160*/  ISETP.NE.U32.AND P3, PT, R48, RZ, PT ;  /* 0x000000ff3000720c */ /* 0x000fe20003f65070 */
[----:B------:R-:W1:Y:S03]  /*6170*/  LDCU.64 UR4, c[0x0][0x358] ;  /* 0x00006b00ff0477ac */ /* 0x000e660008000a00 */
[----:B------:R-:W-:Y:S11]  /*6180*/  ISETP.NE.AND.EX P3, PT, R49, RZ, PT, P3 ;  /* 0x000000ff3100720c */ /* 0x000ff60003f65330 */
[----:B------:R-:W-:Y:S02]  /*6190*/  @!UPT UIADD3 URZ, UPT, UPT, URZ, URZ, URZ ;  /* 0x000000fffffff290 */ /* 0x000fe4000fffe0ff */
[----:B------:R-:W2:Y:S01]  /*61a0*/  @P3 LDC.64 R2, c[0x0][0x8a8] ;  /* 0x00022a00ff023b82 */ /* 0x000ea20000000a00 */
[----:B------:R-:W-:Y:S04]  /*61b0*/  @P3 IMAD R0, R50, UR36, RZ ;  /* 0x0000002432003c24 */ /* 0x000fe8000f8e02ff */
[----:B--2---:R-:W-:Y:S05]  /*61c0*/  @P3 IMAD.WIDE R2, R0, 0x4, R2 ;  /* 0x0000000400023825 */ /* 0x004fea00078e0202 */
[----:B-1---5:R1:W5:Y:S02]  /*61d0*/  @P3 LDG.E R24, desc[UR4][R2.64] ;  /* 0x0000000402183981 */ /* 0x022364000c1e1900 */
[----:B-1----:R-:W2:Y:S02]  /*61e0*/  @!P3 LDC R24, c[0x0][0x8a0] ;  /* 0x00022800ff18bb82 */ /* 0x002ea40000000800 */
.L_x_101:
[----:B-----5:R-:W-:Y:S01]  /*61f0*/  FSETP.NEU.AND P3, PT, R26, RZ, PT ;  /* 0x000000ff1a00720b */ /* 0x020fe20003f6d000 */
[----:B------:R-:W-:Y:S01]  /*6200*/  IMAD.U32 R2, RZ, RZ, UR46 ;  /* 0x0000002eff027e24 */ /* 0x000fe2000f8e00ff */
[----:B------:R-:W-:Y:S01]  /*6210*/  SEL R5, RZ, 0xffffffff, P2 ;  /* 0xffffffffff057807 */ /* 0x000fe20001000000 */
[----:B------:R-:W-:Y:S01]  /*6220*/  ULOP3.LUT UR4, UR55, 0x1, URZ, 0x3c, !UPT ;  /* 0x0000000137047892 */ /* 0x000fe2000f8e3cff */
[----:B------:R-:W-:Y:S01]  /*6230*/  @P1 LOP3.LUT P2, RZ, R53, 0xff, RZ, 0xc0, !PT ;  /* 0x000000ff35ff1812 */ /* 0x000fe2000784c0ff */
[----:B------:R-:W-:Y:S01]  /*6240*/  BSSY B1, `(.L_x_102) ;  /* 0x000004b000017945 */ /* 0x000fe20003800000 */
[----:B------:R-:W-:Y:S01]  /*6250*/  @P1 SEL R0, RZ, 0xffffffff, P3 ;  /* 0xffffffffff001807 */ /* 0x000fe20001800000 */
[----:B------:R-:W-:Y:S01]  /*6260*/  IMAD.MOV.U32 R76, RZ, RZ, 0x1 ;  /* 0x00000001ff4c7424 */ /* 0x000fe200078e00ff */
[----:B------:R-:W-:Y:S01]  /*6270*/  LEA R2, R2, UR44, 0x3 ;  /* 0x0000002c02027c11 */ /* 0x000fe2000f8e18ff */
[----:B------:R-:W-:Y:S01]  /*6280*/  IMAD.U32 R74, RZ, RZ, UR4 ;  /* 0x00000004ff4a7e24 */ /* 0x000fe2000f8e00ff */
[----:B------:R-:W-:Y:S01]  /*6290*/  @P0 SEL R0, R5, R0, !P2 ;  /* 0x0000000005000207 */ /* 0x000fe20005000000 */
[----:B------:R-:W-:Y:S01]  /*62a0*/  IMAD.U32 R75, RZ, RZ, UR46 ;  /* 0x0000002eff4b7e24 */ /* 0x000fe2000f8e00ff */
[----:B------:R-:W-:Y:S02]  /*62b0*/  LEA R71, R22, UR44, 0x3 ;  /* 0x0000002c16477c11 */ /* 0x000fe4000f8e18ff */
[----:B------:R-:W-:Y:S02]  /*62c0*/  CS2R R38, SRZ ;  /* 0x0000000000267805 */ /* 0x000fe4000001ff00 */
[----:B------:R-:W-:Y:S02]  /*62d0*/  @P1 LOP3.LUT R0, R0, 0x1, RZ, 0xc0, !PT ;  /* 0x0000000100001812 */ /* 0x000fe400078ec0ff */
[----:B------:R-:W-:Y:S02]  /*62e0*/  CS2R R36, SRZ ;  /* 0x0000000000247805 */ /* 0x000fe4000001ff00 */
[----:B------:R-:W-:Y:S02]  /*62f0*/  SHF.L.U32 R3, R61, 0x1f, RZ ;  /* 0x0000001f3d037819 */ /* 0x000fe400000006ff */
[----:B------:R-:W-:Y:S02]  /*6300*/  CS2R R34, SRZ ;  /* 0x0000000000227805 */ /* 0x000fe4000001ff00 */
[----:B------:R-:W-:Y:S02]  /*6310*/  ISETP.NE.U32.OR P5, PT, R0, 0x1, !P1 ;  /* 0x000000010000780c */ /* 0x000fe40004fa5470 */
[----:B------:R-:W-:Y:S02]  /*6320*/  CS2R R32, SRZ ;  /* 0x0000000000207805 */ /* 0x000fe4000001ff00 */
[----:B------:R-:W-:Y:S02]  /*6330*/  PLOP3.LUT P2, PT, PT, PT, UP1, 0x80, 0x8 ;  /* 0x000000000008781c */ /* 0x000fe40003f4f018 */
[----:B------:R-:W-:Y:S02]  /*6340*/  CS2R R42, SRZ ;  /* 0x00000000002a7805 */ /* 0x000fe4000001ff00 */
[----:B------:R-:W-:Y:S02]  /*6350*/  LEA.HI R25, R22, R22, RZ, 0x1 ;  /* 0x0000001616197211 */ /* 0x000fe400078f08ff */
[----:B------:R-:W-:Y:S02]  /*6360*/  CS2R R40, SRZ ;  /* 0x0000000000287805 */ /* 0x000fe4000001ff00 */
[----:B------:R-:W-:Y:S02]  /*6370*/  LOP3.LUT P4, R58, R53, 0xff, RZ, 0xc0, !PT ;  /* 0x000000ff353a7812 */ /* 0x000fe4000788c0ff */
[----:B------:R-:W-:Y:S02]  /*6380*/  CS2R R46, SRZ ;  /* 0x00000000002e7805 */ /* 0x000fe4000001ff00 */
[----:B------:R-:W-:Y:S02]  /*6390*/  SEL R4, RZ, 0xffffffff, P3 ;  /* 0xffffffffff047807 */ /* 0x000fe40001800000 */
[----:B------:R-:W-:Y:S02]  /*63a0*/  CS2R R44, SRZ ;  /* 0x00000000002c7805 */ /* 0x000fe4000001ff00 */
[----:B------:R-:W-:Y:S02]  /*63b0*/  P2R R70, PR, RZ, 0x20 ;  /* 0x00000020ff467803 */ /* 0x000fe40000000000 */
[----:B------:R-:W-:Y:S02]  /*63c0*/  @P5 SHF.L.U32 R0, R74, 0x1f, RZ ;  /* 0x0000001f4a005819 */ /* 0x000fe400000006ff */
[----:B------:R-:W-:Y:S02]  /*63d0*/  @P2 SEL R4, R5, R4, !P4 ;  /* 0x0000000405042207 */ /* 0x000fe40006000000 */
[----:B------:R1:W3:Y:S02]  /*63e0*/  @P5 SYNCS.PHASECHK.TRANS64.TRYWAIT P1, [R2+URZ+0xc0], R0 ;  /* 0x0000c000020055a7 */ /* 0x0002e400080211ff */
[----:B------:R-:W-:Y:S04]  /*63f0*/  LOP3.LUT R4, R4, 0x1, RZ, 0xc0, !PT ;  /* 0x0000000104047812 */ /* 0x000fe800078ec0ff */
[----:B------:R-:W-:Y:S04]  /*6400*/  ISETP.NE.U32.AND P2, PT, R4, 0x1, PT ;  /* 0x000000010400780c */ /* 0x000fe80003f45070 */
[----:B------:R-:W-:Y:S01]  /*6410*/  P2R R77, PR, RZ, 0x4 ;  /* 0x00000004ff4d7803 */ /* 0x000fe20000000000 */
[----:B------:R4:W2:Y:S01]  /*6420*/  SYNCS.PHASECHK.TRANS64.TRYWAIT P0, [R71+URZ+0x120], R3 ;  /* 0x00012003470075a7 */ /* 0x0008a200080011ff */
[C---:B-1----:R-:W-:Y:S01]  /*6430*/  IMAD.SHL.U32 R0, R25.reuse, 0x20, RZ ;  /* 0x0000002019007824 */ /* 0x042fe200078e00ff */
[----:B------:R-:W-:Y:S04]  /*6440*/  LOP3.LUT R25, R25, 0xffe, RZ, 0xc0, !PT ;  /* 0x00000ffe19197812 */ /* 0x000fe800078ec0ff */
[----:B------:R-:W-:Y:S01]  /*6450*/  LOP3.LUT R0, R0, 0xffffffc0, RZ, 0xc0, !PT ;  /* 0xffffffc000007812 */ /* 0x000fe200078ec0ff */
[----:B------:R-:W-:Y:S04]  /*6460*/  IMAD.IADD R25, R22, 0x1, -R25 ;  /* 0x0000000116197824 */ /* 0x000fe800078e0a19 */
[----:B------:R-:W-:Y:S04]  /*6470*/  IMAD.IADD R0, R23, 0x1, R0 ;  /* 0x0000000117007824 */ /* 0x000fe800078e0200 */
[----:B------:R-:W-:Y:S01]  /*6480*/  IMAD R25, R25, 0x100000, R0 ;  /* 0x0010000019197824 */ /* 0x000fe200078e0200 */
[----:B---3--:R-:W-:Y:S01]  /*6490*/  @P5 SEL R76, RZ, 0x1, !P1 ;  /* 0x00000001ff4c5807 */ /* 0x008fe20004800000 */
[----:B----4-:R-:W-:Y:S06]  /*64a0*/  @!P5 BRA `(.L_x_103) ;  /* 0x000000000090d947 */ /* 0x010fec0003800000 */
[----:B------:R-:W-:Y:S01]  /*64b0*/  HFMA2 R43, -RZ, RZ, 0, 0 ;  /* 0x00000000ff2b7431 */ /* 0x000fe200000001ff */
[----:B------:R-:W-:Y:S01]  /*64c0*/  ISETP.NE.AND P1, PT, R76, RZ, PT ;  /* 0x000000ff4c00720c */ /* 0x000fe20003f25270 */
[----:B------:R-:W-:Y:S01]  /*64d0*/  IMAD.U32 R5, RZ, RZ, UR46 ;  /* 0x0000002eff057e24 */ /* 0x000fe2000f8e00ff */
[----:B------:R-:W-:Y:S11]  /*64e0*/  BSSY B0, `(.L_x_104) ;  /* 0x0000005000007945 */ /* 0x000ff60003800000 */
[----:B------:R-:W-:Y:S05]  /*64f0*/  @P1 BRA `(.L_x_105) ;  /* 0x00000000000c1947 */ /* 0x000fea0003800000 */
[----:B------:R-:W-:Y:S04]  /*6500*/  SHF.L.U32 R0, R74, 0x1f, RZ ;  /* 0x0000001f4a007819 */ /* 0x000fe800000006ff */
[----:B------:R-:W1:Y:S02]  /*6510*/  SYNCS.PHASECHK.TRANS64.TRYWAIT P1, [R2+URZ+0xc0], R0 ;  /* 0x0000c000020075a7 */ /* 0x000e6400080211ff */
[----:B-1----:R-:W-:Y:S05]  /*6520*/  @!P1 BRA `(.L_x_106) ;  /* 0x0000002400109947 */ /* 0x002fea0003800000 */
.L_x_105:
[----:B------:R-:W-:Y:S05]  /*6530*/  BSYNC B0 ;  /* 0x0000000000007941 */ /* 0x000fea0003800000 */
.L_x_104:
[----:B------:R-:W-:Y:S01]  /*6540*/  ISETP.NE.AND P1, PT, R77, RZ, PT ;  /* 0x000000ff4d00720c */ /* 0x000fe20003f25270 */
[----:B------:R-:W-:Y:S01]  /*6550*/  IMAD.MOV.U32 R42, RZ, RZ, RZ ;  /* 0x000000ffff2a7224 */ /* 0x000fe200078e00ff */
[----:B------:R-:W-:Y:S02]  /*6560*/  CS2R R40, SRZ ;  /* 0x0000000000287805 */ /* 0x000fe4000001ff00 */
[----:B------:R-:W-:Y:S02]  /*6570*/  CS2R R46, SRZ ;  /* 0x00000000002e7805 */ /* 0x000fe4000001ff00 */
[----:B------:R-:W-:Y:S02]  /*6580*/  CS2R R44, SRZ ;  /* 0x00000000002c7805 */ /* 0x000fe4000001ff00 */
[----:B------:R-:W-:Y:S02]  /*6590*/  CS2R R34, SRZ ;  /* 0x0000000000227805 */ /* 0x000fe4000001ff00 */
[----:B------:R-:W-:Y:S02]  /*65a0*/  CS2R R32, SRZ ;  /* 0x0000000000207805 */ /* 0x000fe4000001ff00 */
[----:B------:R-:W-:Y:S02]  /*65b0*/  CS2R R38, SRZ ;  /* 0x0000000000267805 */ /* 0x000fe4000001ff00 */
[----:B------:R-:W-:Y:S01]  /*65c0*/  CS2R R36, SRZ ;  /* 0x0000000000247805 */ /* 0x000fe2000001ff00 */
[----:B------:R-:W-:Y:S01]  /*65d0*/  @P1 IMAD R5, R5, 0x800, R52 ;  /* 0x0000080005051824 */ /* 0x000fe200078e0234 */
[----:B------:R-:W-:Y:S05]  /*65e0*/  @P1 WARPSYNC.ALL ;  /* 0x0000000000001948 */ /* 0x000fea0003800000 */
[----:B------:R-:W-:Y:S01]  /*65f0*/  @P1 LEA R5, R5, UR44, 0x2 ;  /* 0x0000002c05051c11 */ /* 0x000fe2000f8e10ff */
[----:B------:R-:W-:Y:S04]  /*6600*/  UIADD3 UR4, UPT, UPT, UR46, 0x1, URZ ;  /* 0x000000012e047890 */ /* 0x000fe8000fffe0ff */
[----:B------:R3:W4:Y:S01]  /*6610*/  @P1 LDSM.16.M88.4 R44, [R5+0x400] ;  /* 0x00040000052c183b */ /* 0x0007220000000200 */
[----:B------:R-:W-:Y:S01]  /*6620*/  @P1 VIADD R4, R5, 0x400 ;  /* 0x0000040005041836 */ /* 0x000fe20000000000 */
[----:B------:R-:W-:Y:S01]  /*6630*/  UISETP.NE.AND UP0, UPT, UR4, 0x3, UPT ;  /* 0x000000030400788c */ /* 0x000fe2000bf05270 */
[C-C-:B-1----:R-:W-:Y:S02]  /*6640*/  @P1 IMAD R2, R63.reuse, 0x4, R5.reuse ;  /* 0x000000043f021824 */ /* 0x142fe400078e0205 */
[C---:B------:R-:W-:Y:S01]  /*6650*/  @P1 IMAD R4, R62.reuse, 0x4, R4 ;  /* 0x000000043e041824 */ /* 0x040fe200078e0204 */
[----:B------:R-:W-:Y:S01]  /*6660*/  USEL UR5, URZ, 0x1, UP0 ;  /* 0x00000001ff057887 */ /* 0x000fe20008000000 */
[----:B------:R-:W-:Y:S01]  /*6670*/  @P1 IMAD R0, R62, 0x4, R5 ;  /* 0x000000043e001824 */ /* 0x000fe200078e0205 */
[----:B------:R3:W1:Y:S01]  /*6680*/  @P1 LDSM.16.M88.4 R40, [R2+0x400] ;  /* 0x000400000228183b */ /* 0x0006620000000200 */
[----:B------:R-:W-:Y:S01]  /*6690*/  @P1 IMAD R4, R63, 0x4, R4 ;  /* 0x000000043f041824 */ /* 0x000fe200078e0204 */
[----:B------:R-:W-:Y:S02]  /*66a0*/  USEL UR4, UR4, URZ, UP0 ;  /* 0x000000ff04047287 */ /* 0x000fe40008000000 */
[----:B------:R3:W1:Y:S01]  /*66b0*/  @P1 LDSM.16.M88.4 R32, [R0+0x400] ;  /* 0x000400000020183b */ /* 0x0006620000000200 */
[----:B------:R-:W-:Y:S03]  /*66c0*/  LOP3.LUT R74, R74, UR5, RZ, 0x3c, !PT ;  /* 0x000000054a4a7c12 */ /* 0x000fe6000f8e3cff */
[----:B------:R3:W1:Y:S01]  /*66d0*/  @P1 LDSM.16.M88.4 R36, [R4] ;  /* 0x000000000424183b */ /* 0x0006620000000200 */
[----:B------:R-:W-:Y:S03]  /*66e0*/  IMAD.U32 R75, RZ, RZ, UR4 ;  /* 0x00000004ff4b7e24 */ /* 0x000fe6000f8e00ff */
.L_x_103:
[----:B------:R-:W-:Y:S05]  /*66f0*/  BSYNC B1 ;  /* 0x0000000000017941 */ /* 0x000fea0003800000 */
.L_x_102:
[----:B---3--:R-:W-:Y:S04]  /*6700*/  SHF.R.U32.HI R0, RZ, 0x15, R25 ;  /* 0x00000015ff007819 */ /* 0x008fe80000011619 */
[----:B------:R-:W-:Y:S01]  /*6710*/  LOP3.LUT P1, RZ, R0, 0x3, R54, 0x48, !PT ;  /* 0x0000000300ff7812 */ /* 0x000fe20007824836 */
[----:B------:R-:W-:Y:S01]  /*6720*/  @!UPT UIADD3 URZ, UPT, UPT, URZ, URZ, URZ ;  /* 0x000000fffffff290 */ /* 0x000fe2000fffe0ff */
[----:B--2---:R-:W-:Y:S11]  /*6730*/  @P0 BRA `(.L_x_107) ;  /* 0x0000000000080947 */ /* 0x004ff60003800000 */
[----:B------:R-:W2:Y:S02]  /*6740*/  SYNCS.PHASECHK.TRANS64.TRYWAIT P0, [R71+URZ+0x120], R3 ;  /* 0x00012003470075a7 */ /* 0x000ea400080011ff */
[----:B--2---:R-:W-:Y:S05]  /*6750*/  @!P0 BRA `(.L_x_108) ;  /* 0x0000002000988947 */ /* 0x004fea0003800000 */
.L_x_107:
[----:B------:R-:W-:Y:S05]  /*6760*/  @!P1 BRA `(.L_x_109) ;  /* 0x0000000000409947 */ /* 0x000fea0003800000 */
[----:B------:R-:W3:Y:S01]  /*6770*/  LDCU.64 UR8, c[0x4][0x70] ;  /* 0x01000e00ff0877ac */ /* 0x000ee20008000a00 */
[----:B--2---:R-:W-:Y:S01]  /*6780*/  MOV R3, 0x0 ;  /* 0x0000000000037802 */ /* 0x004fe20000000f00 */
[----:B------:R-:W-:Y:S02]  /*6790*/  HFMA2 R12, -RZ, RZ, 0, 5.9604644775390625e-08 ;  /* 0x00000001ff0c7431 */ /* 0x000fe400000001ff */
[----:B------:R-:W-:Y:S02]  /*67a0*/  IMAD.MOV.U32 R8, RZ, RZ, 0x192 ;  /* 0x00000192ff087424 */ /* 0x000fe400078e00ff */
[----:B------:R-:W-:Y:S01]  /*67b0*/  IMAD.MOV.U32 R13, RZ, RZ, RZ ;  /* 0x000000ffff0d7224 */ /* 0x000fe200078e00ff */
[----:B------:R-:W2:Y:S01]  /*67c0*/  LDCU.64 UR6, c[0x4][0x78] ;  /* 0x01000f00ff0677ac */ /* 0x000ea20008000a00 */
[----:B------:R-:W1:Y:S01]  /*67d0*/  LDC.64 R2, c[0x4][R3] ;  /* 0x0100000003027b82 */ /* 0x000e620000000a00 */
[----:B------:R-:W5:Y:S01]  /*67e0*/  LDCU.64 UR4, c[0x4][0x10] ;  /* 0x01000200ff0477ac */ /* 0x000f620008000a00 */
[----:B---3--:R-:W-:Y:S01]  /*67f0*/  MOV R5, UR9 ;  /* 0x0000000900057c02 */ /* 0x008fe20008000f00 */
[----:B------:R-:W-:Y:S01]  /*6800*/  IMAD.U32 R4, RZ, RZ, UR8 ;  /* 0x00000008ff047e24 */ /* 0x000fe2000f8e00ff */
[----:B--2---:R-:W-:Y:S01]  /*6810*/  MOV R7, UR7 ;  /* 0x0000000700077c02 */ /* 0x004fe20008000f00 */
[----:B------:R-:W-:Y:S01]  /*6820*/  IMAD.U32 R6, RZ, RZ, UR6 ;  /* 0x00000006ff067e24 */ /* 0x000fe2000f8e00ff */
[----:B-----5:R-:W-:Y:S01]  /*6830*/  MOV R11, UR5 ;  /* 0x00000005000b7c02 */ /* 0x020fe20008000f00 */
[----:B------:R-:W-:Y:S02]  /*6840*/  IMAD.U32 R10, RZ, RZ, UR4 ;  /* 0x00000004ff0a7e24 */ /* 0x000fe4000f8e00ff */
[----:B------:R-:W-:Y:S07]  /*6850*/  LEPC R20, `(.L_x_109) ;  /* 0x000000001014794e */ /* 0x000fee0000000000 */
[----:B-1--4-:R-:W-:Y:S05]  /*6860*/  CALL.ABS.NOINC R2 ;  /* 0x0000000002007343 */ /* 0x012fea0003c00000 */
.L_x_109:
[----:B----4-:R-:W-:Y:S01]  /*6870*/  LOP3.LUT R20, R44, 0xffffe000, RZ, 0xc0, !PT ;  /* 0xffffe0002c147812 */ /* 0x010fe200078ec0ff */
[----:B------:R-:W-:Y:S05]  /*6880*/  WARPSYNC.ALL ;  /* 0x0000000000007948 */ /* 0x000fea0003800000 */
[----:B------:R-:W-:Y:S01]  /*6890*/  R2UR UR4, R25 ;  /* 0x00000000190472ca */ /* 0x000fe200000e0000 */
[----:B------:R-:W-:Y:S01]  /*68a0*/  IMAD.SHL.U32 R73, R63, 0x4, RZ ;  /* 0x000000043f497824 */ /* 0x000fe200078e00ff */
[----:B------:R-:W-:Y:S01]  /*68b0*/  LOP3.LUT R21, R45, 0xffffe000, RZ, 0xc0, !PT ;  /* 0xffffe0002d157812 */ /* 0x000fe200078ec0ff */
[----:B------:R-:W-:Y:S01]  /*68c0*/  IMAD.SHL.U32 R72, R62, 0x4, RZ ;  /* 0x000000043e487824 */ /* 0x000fe200078e00ff */
[----:B------:R-:W-:Y:S01]  /*68d0*/  LOP3.LUT R27, R46, 0xffffe000, RZ, 0xc0, !PT ;  /* 0xffffe0002e1b7812 */ /* 0x000fe200078ec0ff */
[----:B------:R-:W-:Y:S01]  /*68e0*/  BSSY.RECONVERGENT B0, `(.L_x_110) ;  /* 0x000005a000007945 */ /* 0x000fe20003800200 */
[----:B------:R-:W-:Y:S07]  /*68f0*/  ISETP.NE.AND P0, PT, R64, RZ, PT ;  /* 0x000000ff4000720c */ /* 0x000fee0003f05270 */
[----:B------:R-:W3:Y:S02]  /*6900*/  LDTM.16dp128bit.x8 R4, tmem[UR4] ;  /* 0x00000004000479ee */ /* 0x000ee40008180000 */
[C---:B---3--:R-:W-:Y:S01]  /*6910*/  FMUL R0, R24.reuse, R4 ;  /* 0x0000000418007220 */ /* 0x048fe20000400000 */
[C---:B------:R-:W-:Y:S01]  /*6920*/  FMUL R2, R24.reuse, R5 ;  /* 0x0000000518027220 */ /* 0x040fe20000400000 */
[C---:B--2---:R-:W-:Y:S01]  /*6930*/  FMUL R3, R24.reuse, R6 ;  /* 0x0000000618037220 */ /* 0x044fe20000400000 */
[----:B------:R-:W-:Y:S01]  /*6940*/  FMUL R7, R24, R7 ;  /* 0x0000000718077220 */ /* 0x000fe20000400000 */
[C---:B------:R-:W-:Y:S01]  /*6950*/  FFMA R28, R26.reuse, R20, R0 ;  /* 0x000000141a1c7223 */ /* 0x040fe20000000000 */
[----:B------:R-:W-:Y:S01]  /*6960*/  LOP3.LUT R0, R47, 0xffffe000, RZ, 0xc0, !PT ;  /* 0xffffe0002f007812 */ /* 0x000fe200078ec0ff */
[----:B------:R-:W-:Y:S01]  /*6970*/  FFMA R29, R26, R21, R2 ;  /* 0x000000151a1d7223 */ /* 0x000fe20000000002 */
[----:B-1----:R-:W-:Y:S01]  /*6980*/  LOP3.LUT R2, R40, 0xffffe000, RZ, 0xc0, !PT ;  /* 0xffffe00028027812 */ /* 0x002fe200078ec0ff */
[C---:B------:R-:W-:Y:S01]  /*6990*/  FFMA R30, R26.reuse, R27, R3 ;  /* 0x0000001b1a1e7223 */ /* 0x040fe20000000003 */
[----:B------:R-:W-:Y:S01]  /*69a0*/  LOP3.LUT R3, R41, 0xffffe000, RZ, 0xc0, !PT ;  /* 0xffffe00029037812 */ /* 0x000fe200078ec0ff */
[----:B------:R-:W-:Y:S01]  /*69b0*/  FFMA R31, R26, R0, R7 ;  /* 0x000000001a1f7223 */ /* 0x000fe20000000007 */
[----:B------:R-:W-:Y:S01]  /*69c0*/  LOP3.LUT R0, R42, 0xffffe000, RZ, 0xc0, !PT ;  /* 0xffffe0002a007812 */ /* 0x000fe200078ec0ff */
[C---:B------:R-:W-:Y:S01]  /*69d0*/  FMUL R4, R24.reuse, R8 ;  /* 0x0000000818047220 */ /* 0x040fe20000400000 */
[----:B------:R-:W-:Y:S01]  /*69e0*/  LOP3.LUT R7, R43, 0xffffe000, RZ, 0xc0, !PT ;  /* 0xffffe0002b077812 */ /* 0x000fe200078ec0ff */
[C---:B------:R-:W-:Y:S01]  /*69f0*/  FMUL R5, R24.reuse, R9 ;  /* 0x0000000918057220 */ /* 0x040fe20000400000 */
[----:B------:R-:W-:Y:S01]  /*6a00*/  F2FP.TF32.F32.PACK_B R28, R28 ;  /* 0x0000001cff1c723e */ /* 0x000fe200024050ff */
[----:B------:R-:W-:Y:S01]  /*6a10*/  FMUL R6, R24, R10 ;  /* 0x0000000a18067220 */ /* 0x000fe20000400000 */
[----:B------:R-:W-:Y:S01]  /*6a20*/  F2FP.TF32.F32.PACK_B R29, R29 ;  /* 0x0000001dff1d723e */ /* 0x000fe200024050ff */
[----:B------:R-:W-:Y:S01]  /*6a30*/  FFMA R4, R26, R2, R4 ;  /* 0x000000021a047223 */ /* 0x000fe20000000004 */
[----:B------:R-:W-:Y:S01]  /*6a40*/  LOP3.LUT R2, R32, 0xffffe000, RZ, 0xc0, !PT ;  /* 0xffffe00020027812 */ /* 0x000fe200078ec0ff */
[----:B------:R-:W-:Y:S01]  /*6a50*/  FFMA R5, R26, R3, R5 ;  /* 0x000000031a057223 */ /* 0x000fe20000000005 */
[----:B------:R-:W-:Y:S01]  /*6a60*/  LOP3.LUT R3, R34, 0xffffe000, RZ, 0xc0, !PT ;  /* 0xffffe00022037812 */ /* 0x000fe200078ec0ff */
[----:B------:R-:W-:Y:S01]  /*6a70*/  FMUL R11, R24, R11 ;  /* 0x0000000b180b7220 */ /* 0x000fe20000400000 */
[----:B------:R-:W-:Y:S01]  /*6a80*/  F2FP.TF32.F32.PACK_B R30, R30 ;  /* 0x0000001eff1e723e */ /* 0x000fe200024050ff */
[----:B------:R-:W-:Y:S01]  /*6a90*/  FFMA R6, R26, R0, R6 ;  /* 0x000000001a067223 */ /* 0x000fe20000000006 */
[----:B------:R-:W-:Y:S01]  /*6aa0*/  LOP3.LUT R0, R33, 0xffffe000, RZ, 0xc0, !PT ;  /* 0xffffe00021007812 */ /* 0x000fe200078ec0ff */
[C---:B------:R-:W-:Y:S01]  /*6ab0*/  FMUL R8, R24.reuse, R12 ;  /* 0x0000000c18087220 */ /* 0x040fe20000400000 */
[----:B------:R-:W-:Y:S01]  /*6ac0*/  F2FP.TF32.F32.PACK_B R31, R31 ;  /* 0x0000001fff1f723e */ /* 0x000fe200024050ff */
[----:B------:R-:W-:Y:S01]  /*6ad0*/  FMUL R9, R24, R13 ;  /* 0x0000000d18097220 */ /* 0x000fe20000400000 */
[----:B------:R-:W-:Y:S01]  /*6ae0*/  F2FP.TF32.F32.PACK_B R4, R4 ;  /* 0x00000004ff04723e */ /* 0x000fe200024050ff */
[----:B------:R-:W-:Y:S01]  /*6af0*/  FFMA R7, R26, R7, R11 ;  /* 0x000000071a077223 */ /* 0x000fe2000000000b */
[----:B------:R-:W-:Y:S01]  /*6b00*/  F2FP.TF32.F32.PACK_B R5, R5 ;  /* 0x00000005ff05723e */ /* 0x000fe200024050ff */
[----:B------:R-:W-:Y:S01]  /*6b10*/  FMUL R10, R24, R14 ;  /* 0x0000000e180a7220 */ /* 0x000fe20000400000 */
[----:B------:R-:W-:Y:S01]  /*6b20*/  F2FP.TF32.F32.PACK_B R6, R6 ;  /* 0x00000006ff06723e */ /* 0x000fe200024050ff */
[----:B------:R-:W-:Y:S01]  /*6b30*/  FFMA R8, R26, R2, R8 ;  /* 0x000000021a087223 */ /* 0x000fe20000000008 */
[----:B------:R-:W-:Y:S01]  /*6b40*/  LOP3.LUT R2, R35, 0xffffe000, RZ, 0xc0, !PT ;  /* 0xffffe00023027812 */ /* 0x000fe200078ec0ff */
[----:B------:R-:W-:Y:S01]  /*6b50*/  FMUL R12, R24, R16 ;  /* 0x00000010180c7220 */ /* 0x000fe20000400000 */
[----:B------:R-:W-:Y:S01]  /*6b60*/  LOP3.LUT R16, R36, 0xffffe000, RZ, 0xc0, !PT ;  /* 0xffffe00024107812 */ /* 0x000fe200078ec0ff */
[----:B------:R-:W-:Y:S01]  /*6b70*/  FFMA R9, R26, R0, R9 ;  /* 0x000000001a097223 */ /* 0x000fe20000000009 */
[----:B------:R-:W-:Y:S01]  /*6b80*/  LOP3.LUT R0, R37, 0xffffe000, RZ, 0xc0, !PT ;  /* 0xffffe00025007812 */ /* 0x000fe200078ec0ff */
[----:B------:R-:W-:Y:S01]  /*6b90*/  FMUL R15, R24, R15 ;  /* 0x0000000f180f7220 */ /* 0x000fe20000400000 */
[----:B------:R-:W-:Y:S01]  /*6ba0*/  FFMA R10, R26, R3, R10 ;  /* 0x000000031a0a7223 */ /* 0x000fe2000000000a */
[----:B------:R-:W-:Y:S02]  /*6bb0*/  IMAD.U32 R3, RZ, RZ, UR46 ;  /* 0x0000002eff037e24 */ /* 0x000fe4000f8e00ff */
[----:B------:R-:W-:Y:S01]  /*6bc0*/  FMUL R13, R24, R17 ;  /* 0x00000011180d7220 */ /* 0x000fe20000400000 */
[C---:B------:R-:W-:Y:S01]  /*6bd0*/  FFMA R11, R26.reuse, R2, R15 ;  /* 0x000000021a0b7223 */ /* 0x040fe2000000000f */
[----:B------:R-:W-:Y:S01]  /*6be0*/  FFMA R12, R26, R16, R12 ;  /* 0x000000101a0c7223 */ /* 0x000fe2000000000c */
[----:B------:R-:W-:Y:S01]  /*6bf0*/  IMAD R16, R3, 0x800, R52 ;  /* 0x0000080003107824 */ /* 0x000fe200078e0234 */
[----:B------:R-:W-:Y:S01]  /*6c00*/  LOP3.LUT R2, R38, 0xffffe000, RZ, 0xc0, !PT ;  /* 0xffffe00026027812 */ /* 0x000fe200078ec0ff */
[C---:B------:R-:W-:Y:S01]  /*6c10*/  FMUL R14, R24.reuse, R18 ;  /* 0x00000012180e7220 */ /* 0x040fe20000400000 */
[----:B------:R-:W-:Y:S01]  /*6c20*/  LOP3.LUT R3, R39, 0xffffe000, RZ, 0xc0, !PT ;  /* 0xffffe00027037812 */ /* 0x000fe200078ec0ff */
[----:B------:R-:W-:Y:S01]  /*6c30*/  FMUL R19, R24, R19 ;  /* 0x0000001318137220 */ /* 0x000fe20000400000 */
[----:B------:R-:W-:Y:S01]  /*6c40*/  LEA R16, R16, UR44, 0x2 ;  /* 0x0000002c10107c11 */ /* 0x000fe2000f8e10ff */
[C---:B------:R-:W-:Y:S01]  /*6c50*/  FFMA R13, R26.reuse, R0, R13 ;  /* 0x000000001a0d7223 */ /* 0x040fe2000000000d */
[C---:B------:R-:W-:Y:S01]  /*6c60*/  FFMA R14, R26.reuse, R2, R14 ;  /* 0x000000021a0e7223 */ /* 0x040fe2000000000e */
[----:B------:R-:W-:Y:S01]  /*6c70*/  FFMA R15, R26, R3, R19 ;  /* 0x000000031a0f7223 */ /* 0x000fe20000000013 */
[C-C-:B------:R-:W-:Y:S01]  /*6c80*/  IADD3 R3, PT, PT, R73.reuse, 0x400, R16.reuse ;  /* 0x0000040049037810 */ /* 0x140fe20007ffe010 */
[----:B------:R1:W-:Y:S01]  /*6c90*/  STSM.16.M88.4 [R16+0x400], R28 ;  /* 0x0004001c10007844 */ /* 0x0003e20000000200 */
[----:B------:R-:W-:Y:S02]  /*6ca0*/  F2FP.TF32.F32.PACK_B R7, R7 ;  /* 0x00000007ff07723e */ /* 0x000fe400024050ff */
[----:B------:R-:W-:Y:S02]  /*6cb0*/  IADD3 R0, PT, PT, R72, 0x400, R16 ;  /* 0x0000040048007810 */ /* 0x000fe40007ffe010 */
[----:B------:R-:W-:Y:S03]  /*6cc0*/  F2FP.TF32.F32.PACK_B R8, R8 ;  /* 0x00000008ff08723e */ /* 0x000fe600024050ff */
[----:B------:R1:W-:Y:S01]  /*6cd0*/  STSM.16.M88.4 [R3], R4 ;  /* 0x0000000403007844 */ /* 0x0003e20000000200 */
[----:B------:R-:W-:Y:S01]  /*6ce0*/  F2FP.TF32.F32.PACK_B R9, R9 ;  /* 0x00000009ff09723e */ /* 0x000fe200024050ff */
[----:B------:R-:W-:Y:S01]  /*6cf0*/  IMAD.IADD R2, R73, 0x1, R0 ;  /* 0x0000000149027824 */ /* 0x000fe200078e0200 */
[----:B------:R-:W-:Y:S02]  /*6d00*/  F2FP.TF32.F32.PACK_B R10, R10 ;  /* 0x0000000aff0a723e */ /* 0x000fe400024050ff */
[----:B------:R-:W-:Y:S02]  /*6d10*/  F2FP.TF32.F32.PACK_B R11, R11 ;  /* 0x0000000bff0b723e */ /* 0x000fe400024050ff */
[----:B------:R-:W-:Y:S02]  /*6d20*/  F2FP.TF32.F32.PACK_B R12, R12 ;  /* 0x0000000cff0c723e */ /* 0x000fe400024050ff */
[----:B------:R-:W-:Y:S01]  /*6d30*/  F2FP.TF32.F32.PACK_B R13, R13 ;  /* 0x0000000dff0d723e */ /* 0x000fe200024050ff */
[----:B------:R1:W-:Y:S01]  /*6d40*/  STSM.16.M88.4 [R0], R8 ;  /* 0x0000000800007844 */ /* 0x0003e20000000200 */
[----:B------:R-:W-:Y:S02]  /*6d50*/  F2FP.TF32.F32.PACK_B R14, R14 ;  /* 0x0000000eff0e723e */ /* 0x000fe400024050ff */
[----:B------:R-:W-:Y:S05]  /*6d60*/  F2FP.TF32.F32.PACK_B R15, R15 ;  /* 0x0000000fff0f723e */ /* 0x000fea00024050ff */
[----:B------:R1:W-:Y:S01]  /*6d70*/  STSM.16.M88.4 [R2], R12 ;  /* 0x0000000c02007844 */ /* 0x0003e20000000200 */
[----:B------:R-:W-:Y:S01]  /*6d80*/  @!PT LDS RZ, [RZ] ;  /* 0x00000000fffff984 */ /* 0x000fe20000000800 */
[----:B------:R-:W-:Y:S01]  /*6d90*/  @!PT LDS RZ, [RZ] ;  /* 0x00000000fffff984 */ /* 0x000fe20000000800 */
[----:B------:R-:W-:Y:S01]  /*6da0*/  @!PT LDS RZ, [RZ] ;  /* 0x00000000fffff984 */ /* 0x000fe20000000800 */
[----:B------:R-:W-:Y:S01]  /*6db0*/  @!PT LDS RZ, [RZ] ;  /* 0x00000000fffff984 */ /* 0x000fe20000000800 */
[----:B------:R2:W-:Y:S07]  /*6dc0*/  MEMBAR.ALL.CTA ;  /* 0x0000000000007992 */ /* 0x0005ee0000008000 */
[----:B--2---:R-:W2:Y:S02]  /*6dd0*/  FENCE.VIEW.ASYNC.S ;  /* 0x00000000000073c6 */ /* 0x004ea40000000000 */
[----:B--2---:R-:W-:Y:S06]  /*6de0*/  BAR.SYNC.DEFER_BLOCKING 0x1, 0x80 ;  /* 0x0042000000007b1d */ /* 0x004fec0000010000 */
[----:B------:R-:W-:Y:S05]  /*6df0*/  @P0 BRA `(.L_x_111) ;  /* 0x0000000000200947 */ /* 0x000fea0003800000 */
[----:B------:R-:W2:Y:S01]  /*6e00*/  LDCU.64 UR6, c[0x0][0x348] ;  /* 0x00006900ff0677ac */ /* 0x000ea20008000a00 */
[----:B------:R-:W-:Y:S01]  /*6e10*/  ULEA UR5, UR46, UR44, 0xd ;  /* 0x0000002c2e057291 */ /* 0x000fe2000f8e68ff */
[----:B------:R-:W-:Y:S03]  /*6e20*/  UMOV UR51, UR36 ;  /* 0x0000002400337c82 */ /* 0x000fe60008000000 */
[----:B------:R-:W-:Y:S02]  /*6e30*/  UIADD3 UR48, UPT, UPT, UR5, 0x400, URZ ;  /* 0x0000040005307890 */ /* 0x000fe4000fffe0ff */
[----:B--2---:R-:W-:Y:S04]  /*6e40*/  UIADD3 UR4, UP0, UPT, UR6, 0x680, URZ ;  /* 0x0000068006047890 */ /* 0x004fe8000ff1e0ff */
[----:B------:R-:W-:Y:S09]  /*6e50*/  UIADD3.X UR5, UPT, UPT, URZ, UR7, URZ, UP0, !UPT ;  /* 0x00000007ff057290 */ /* 0x000ff200087fe4ff */
[----:B------:R2:W-:Y:S02]  /*6e60*/  UTMASTG.3D [UR48], [UR4] ;  /* 0x00000030040073b5 */ /* 0x0005e40008010000 */
[----:B--2---:R0:W-:Y:S02]  /*6e70*/  UTMACMDFLUSH ;  /* 0x00000000000079b7 */ /* 0x0041e40000000000 */
.L_x_111:
[----:B------:R-:W-:Y:S05]  /*6e80*/  BSYNC.RECONVERGENT B0 ;  /* 0x0000000000007941 */ /* 0x000fea0003800200 */
.L_x_110:
[----:B------:R-:W-:Y:S01]  /*6e90*/  UIADD3 UR47, UPT, UPT, UR46, 0x1, URZ ;  /* 0x000000012e2f7890 */ /* 0x000fe2000fffe0ff */
[----:B------:R-:W-:Y:S03]  /*6ea0*/  BSSY.RECONVERGENT B0, `(.L_x_112) ;  /* 0x0000005000007945 */ /* 0x000fe60003800200 */
[----:B------:R-:W-:Y:S04]  /*6eb0*/  UISETP.NE.AND UP0, UPT, UR47, 0x3, UPT ;  /* 0x000000032f00788c */ /* 0x000fe8000bf05270 */
[----:B------:R-:W-:Y:S01]  /*6ec0*/  USEL UR45, UR47, URZ, UP0 ;  /* 0x000000ff2f2d7287 */ /* 0x000fe20008000000 */
[----:B------:R-:W-:Y:S11]  /*6ed0*/  @P0 BRA `(.L_x_113) ;  /* 0x0000000000040947 */ /* 0x000ff60003800000 */
[----:B------:R-:W-:Y:S04]  /*6ee0*/  DEPBAR.LE SB0, 0x1 ;  /* 0x000080400000791a */ /* 0x000fe80000000000 */
.L_x_113:
[----:B------:R-:W-:Y:S05]  /*6ef0*/  BSYNC.RECONVERGENT B0 ;  /* 0x0000000000007941 */ /* 0x000fea0003800200 */
.L_x_112:
[----:B------:R-:W-:Y:S01]  /*6f00*/  BAR.SYNC.DEFER_BLOCKING 0x1, 0x80 ;  /* 0x0042000000007b1d */ /* 0x000fe20000010000 */
[----:B------:R-:W-:Y:S01]  /*6f10*/  ISETP.NE.AND P1, PT, R70, RZ, PT ;  /* 0x000000ff4600720c */ /* 0x000fe20003f25270 */
[----:B------:R-:W-:Y:S01]  /*6f20*/  UISETP.NE.AND UP0, UPT, UR53, URZ, UPT ;  /* 0x000000ff3500728c */ /* 0x000fe2000bf05270 */
[----:B-1----:R-:W-:Y:S11]  /*6f30*/  LEA R2, R75, UR44, 0x3 ;  /* 0x0000002c4b027c11 */ /* 0x002ff6000f8e18ff */
[----:B------:R-:W-:Y:S01]  /*6f40*/  @P1 SHF.L.U32 R3, R74, 0x1f, RZ ;  /* 0x0000001f4a031819 */ /* 0x000fe200000006ff */
[----:B------:R-:W-:Y:S06]  /*6f50*/  BRA.U !UP0, `(.L_x_114) ;  /* 0x0000000108247547 */ /* 0x000fec000b800000 */
[----:B------:R-:W-:Y:S01]  /*6f60*/  IMAD.U32 R4, RZ, RZ, UR52 ;  /* 0x00000034ff047e24 */ /* 0x000fe2000f8e00ff */
[----:B------:R-:W-:Y:S01]  /*6f70*/  MOV R0, UR54 ;  /* 0x0000003600007c02 */ /* 0x000fe20008000f00 */
[----:B------:R-:W-:Y:S03]  /*6f80*/  UIADD3 UR4, UPT, UPT, UR52, 0x1, URZ ;  /* 0x0000000134047890 */ /* 0x000fe6000fffe0ff */
[----:B------:R-:W-:Y:S01]  /*6f90*/  @P1 LEA R4, R4, UR44, 0x3 ;  /* 0x0000002c04041c11 */ /* 0x000fe2000f8e18ff */
[----:B------:R-:W-:Y:S04]  /*6fa0*/  UISETP.NE.AND UP0, UPT, UR4, 0x3, UPT ;  /* 0x000000030400788c */ /* 0x000fe8000bf05270 */
[----:B------:R-:W-:Y:S01]  /*6fb0*/  @P1 VIADD R4, R4, 0xd8 ;  /* 0x000000d804041836 */ /* 0x000fe20000000000 */
[----:B------:R-:W-:Y:S04]  /*6fc0*/  USEL UR52, UR4, URZ, UP0 ;  /* 0x000000ff04347287 */ /* 0x000fe80008000000 */
[----:B------:R-:W-:Y:S04]  /*6fd0*/  @P1 PRMT R0, R0, 0x654, R4 ;  /* 0x0000065400001816 */ /* 0x000fe80000000004 */
[----:B------:R1:W-:Y:S04]  /*6fe0*/  @P1 SYNCS.ARRIVE.TRANS64.RED.A1T0 RZ, [R0+URZ], RZ ;  /* 0x000000ff00ff19a7 */ /* 0x0003e800081004ff */
.L_x_114:
[----:B------:R-:W2:Y:S01]  /*6ff0*/  @P1 SYNCS.PHASECHK.TRANS64.TRYWAIT P0, [R2+URZ+0xc0], R3 ;  /* 0x0000c003020015a7 */ /* 0x000ea200080011ff */
[----:B------:R-:W-:Y:S01]  /*7000*/  BSSY B1, `(.L_x_115) ;  /* 0x0000017000017945 */ /* 0x000fe20003800000 */
[----:B--2---:R-:W-:Y:S03]  /*7010*/  @P1 SEL R76, RZ, 0x1, !P0 ;  /* 0x00000001ff4c1807 */ /* 0x004fe60004000000 */
[----:B------:R-:W-:Y:S05]  /*7020*/  @!P1 BRA `(.L_x_116) ;  /* 0x0000000000509947 */ /* 0x000fea0003800000 */
[----:B------:R-:W-:Y:S01]  /*7030*/  ISETP.NE.AND P1, PT, R77, RZ, PT ;  /* 0x000000ff4d00720c */ /* 0x000fe20003f25270 */
[----:B------:R-:W-:Y:S01]  /*7040*/  BSSY B0, `(.L_x_117) ;  /* 0x000000a000007945 */ /* 0x000fe20003800000 */
[----:B------:R-:W-:Y:S11]  /*7050*/  ISETP.NE.AND P0, PT, R76, RZ, PT ;  /* 0x000000ff4c00720c */ /* 0x000ff60003f05270 */
[----:B------:R-:W-:Y:S05]  /*7060*/  @P1 IMAD R4, R75, 0x800, R52 ;  /* 0x000008004b041824 */ /* 0x000fea00078e0234 */
[----:B------:R-:W-:Y:S05]  /*7070*/  @P1 LEA R4, R4, UR44, 0x2 ;  /* 0x0000002c04041c11 */ /* 0x000fea000f8e10ff */
[--C-:B-1----:R-:W-:Y:S02]  /*7080*/  @P1 IMAD.IADD R0, R72, 0x1, R4.reuse ;  /* 0x0000000148001824 */ /* 0x102fe400078e0204 */
[----:B------:R-:W-:Y:S01]  /*7090*/  @P1 IMAD.IADD R3, R73, 0x1, R4 ;  /* 0x0000000149031824 */ /* 0x000fe200078e0204 */
[----:B------:R-:W-:Y:S06]  /*70a0*/  @P0 BRA `(.L_x_118) ;  /* 0x00000000000c0947 */ /* 0x000fec0003800000 */
[----:B------:R-:W-:Y:S04]  /*70b0*/  SHF.L.U32 R74, R74, 0x1f, RZ ;  /* 0x0000001f4a4a7819 */ /* 0x000fe800000006ff */
[----:B------:R-:W1:Y:S02]  /*70c0*/  SYNCS.PHASECHK.TRANS64.TRYWAIT P0, [R2+URZ+0xc0], R74 ;  /* 0x0000c04a020075a7 */ /* 0x000e6400080011ff */
[----:B-1----:R-:W-:Y:S05]  /*70d0*/  @!P0 BRA `(.L_x_119) ;  /* 0x00000018004c8947 */ /* 0x002fea0003800000 */
.L_x_118:
[----:B------:R-:W-:Y:S05]  /*70e0*/  BSYNC B0 ;  /* 0x0000000000007941 */ /* 0x000fea0003800000 */
.L_x_117:
[----:B------:R-:W-:Y:S11]  /*70f0*/  ISETP.NE.AND P0, PT, R77, RZ, PT ;  /* 0x000000ff4d00720c */ /* 0x000ff60003f05270 */
[----:B------:R-:W-:Y:S02]  /*7100*/  @!UPT UIADD3 URZ, UPT, UPT, URZ, URZ, URZ ;  /* 0x000000fffffff290 */ /* 0x000fe4000fffe0ff */
[----:B-1----:R-:W-:Y:S01]  /*7110*/  @P0 IADD3 R2, PT, PT, R73, R0, RZ ;  /* 0x0000000049020210 */ /* 0x002fe20007ffe0ff */
[----:B------:R-:W-:Y:S05]  /*7120*/  @P0 WARPSYNC.ALL ;  /* 0x0000000000000948 */ /* 0x000fea0003800000 */
[----:B------:R2:W3:Y:S04]  /*7130*/  @P0 LDSM.16.M88.4 R44, [R4+0x400] ;  /* 0x00040000042c083b */ /* 0x0004e80000000200 */
[----:B------:R2:W4:Y:S04]  /*7140*/  @P0 LDSM.16.M88.4 R40, [R3+0x400] ;  /* 0x000400000328083b */ /* 0x0005280000000200 */
[----:B------:R2:W1:Y:S04]  /*7150*/  @P0 LDSM.16.M88.4 R32, [R0+0x400] ;  /* 0x000400000020083b */ /* 0x0004680000000200 */
[----:B------:R2:W1:Y:S02]  /*7160*/  @P0 LDSM.16.M88.4 R36, [R2+0x400] ;  /* 0x000400000224083b */ /* 0x0004640000000200 */
.L_x_116:
[----:B------:R-:W-:Y:S05]  /*7170*/  BSYNC B1 ;  /* 0x0000000000017941 */ /* 0x000fea0003800000 */
.L_x_115:
[----:B-12---:R-:W-:Y:S05]  /*7180*/  VIADD R0, R25, 0x20 ;  /* 0x0000002019007836 */ /* 0x006fea0000000000 */
[----:B------:R-:W-:Y:S04]  /*7190*/  SHF.R.U32.HI R0, RZ, 0x15, R0 ;  /* 0x00000015ff007819 */ /* 0x000fe80000011600 */
[----:B------:R-:W-:Y:S11]  /*71a0*/  LOP3.LUT P0, RZ, R0, 0x3, R54, 0x48, !PT ;  /* 0x0000000300ff7812 */ /* 0x000ff60007804836 */
[----:B------:R-:W-:Y:S02]  /*71b0*/  @!UPT UIADD3 URZ, UPT, UPT, URZ, URZ, URZ ;  /* 0x000000fffffff290 */ /* 0x000fe4000fffe0ff */
[----:B------:R-:W-:Y:S05]  /*71c0*/  @!P0 BRA `(.L_x_120) ;  /* 0x0000000000408947 */ /* 0x000fea0003800000 */
[----:B------:R-:W1:Y:S01]  /*71d0*/  LDCU.64 UR8, c[0x4][0x70] ;  /* 0x01000e00ff0877ac */ /* 0x000e620008000a00 */
[----:B------:R-:W-:Y:S01]  /*71e0*/  MOV R3, 0x0 ;  /* 0x0000000000037802 */ /* 0x000fe20000000f00 */
[----:B------:R-:W-:Y:S02]  /*71f0*/  HFMA2 R12, -RZ, RZ, 0, 5.9604644775390625e-08 ;  /* 0x00000001ff0c7431 */ /* 0x000fe400000001ff */
[----:B------:R-:W-:Y:S02]  /*7200*/  IMAD.MOV.U32 R8, RZ, RZ, 0x192 ;  /* 0x00000192ff087424 */ /* 0x000fe400078e00ff */
[----:B------:R-:W-:Y:S01]  /*7210*/  IMAD.MOV.U32 R13, RZ, RZ, RZ ;  /* 0x000000ffff0d7224 */ /* 0x000fe200078e00ff */
[----:B------:R-:W2:Y:S01]  /*7220*/  LDCU.64 UR6, c[0x4][0x78] ;  /* 0x01000f00ff0677ac */ /* 0x000ea20008000a00 */
[----:B------:R-:W3:Y:S01]  /*7230*/  LDC.64 R2, c[0x4][R3] ;  /* 0x0100000003027b82 */ /* 0x000ee20000000a00 */
[----:B------:R-:W5:Y:S01]  /*7240*/  LDCU.64 UR4, c[0x4][0x10] ;  /* 0x01000200ff0477ac */ /* 0x000f620008000a00 */
[----:B-1----:R-:W-:Y:S01]  /*7250*/  MOV R5, UR9 ;  /* 0x0000000900057c02 */ /* 0x002fe20008000f00 */
[----:B------:R-:W-:Y:S01]  /*7260*/  IMAD.U32 R4, RZ, RZ, UR8 ;  /* 0x00000008ff047e24 */ /* 0x000fe2000f8e00ff */
[----:B--2---:R-:W-:Y:S01]  /*7270*/  MOV R7, UR7 ;  /* 0x0000000700077c02 */ /* 0x004fe20008000f00 */
[----:B------:R-:W-:Y:S01]  /*7280*/  IMAD.U32 R6, RZ, RZ, UR6 ;  /* 0x00000006ff067e24 */ /* 0x000fe2000f8e00ff */
[----:B-----5:R-:W-:Y:S01]  /*7290*/  MOV R11, UR5 ;  /* 0x00000005000b7c02 */ /* 0x020fe20008000f00 */
[----:B------:R-:W-:Y:S02]  /*72a0*/  IMAD.U32 R10, RZ, RZ, UR4 ;  /* 0x00000004ff0a7e24 */ /* 0x000fe4000f8e00ff */
[----:B------:R-:W-:Y:S07]  /*72b0*/  LEPC R20, `(.L_x_120) ;  /* 0x000000001014794e */ /* 0x000fee0000000000 */
[----:B---34-:R-:W-:Y:S05]  /*72c0*/  CALL.ABS.NOINC R2 ;  /* 0x0000000002007343 */ /* 0x018fea0003c00000 */
.L_x_120:
[----:B------:R-:W-:Y:S01]  /*72d0*/  ISETP.NE.AND P0, PT, R64, RZ, PT ;  /* 0x000000ff4000720c */ /* 0x000fe20003f05270 */
[----:B------:R-:W-:Y:S05]  /*72e0*/  WARPSYNC.ALL ;  /* 0x0000000000007948 */ /* 0x000fea0003800000 */
[----:B------:R-:W-:Y:S01]  /*72f0*/  R2UR UR4, R25 ;  /* 0x00000000190472ca */ /* 0x000fe200000e0000 */
[----:B------:R-:W-:Y:S01]  /*7300*/  BSSY.RECONVERGENT B0, `(.L_x_121) ;  /* 0x0000063000007945 */ /* 0x000fe20003800200 */
[----:B---3--:R-:W-:Y:S02]  /*7310*/  LOP3.LUT R0, R44, 0xffffe000, RZ, 0xc0, !PT ;  /* 0xffffe0002c007812 */ /* 0x008fe400078ec0ff */
[----:B------:R-:W-:Y:S02]  /*7320*/  LOP3.LUT R2, R45, 0xffffe000, RZ, 0xc0, !PT ;  /* 0xffffe0002d027812 */ /* 0x000fe400078ec0ff */
[----:B------:R-:W-:Y:S02]  /*7330*/  LOP3.LUT R3, R46, 0xffffe000, RZ, 0xc0, !PT ;  /* 0xffffe0002e037812 */ /* 0x000fe400078ec0ff */
[----:B------:R-:W-:Y:S02]  /*7340*/  LOP3.LUT R20, R47, 0xffffe000, RZ, 0xc0, !PT ;  /* 0xffffe0002f147812 */ /* 0x000fe400078ec0ff */
[----:B----4-:R-:W-:Y:S02]  /*7350*/  LOP3.LUT R21, R40, 0xffffe000, RZ, 0xc0, !PT ;  /* 0xffffe00028157812 */ /* 0x010fe400078ec0ff */
[----:B------:R-:W-:Y:S01]  /*7360*/  LOP3.LUT R25, R41, 0xffffe000, RZ, 0xc0, !PT ;  /* 0xffffe00029197812 */ /* 0x000fe200078ec0ff */
[----:B------:R-:W1:Y:S01]  /*7370*/  LDTM.16dp128bit.x8 R4, tmem[UR4+0x20] ;  /* 0x00002004000479ee */ /* 0x000e620008180000 */
[----:B------:R-:W-:Y:S01]  /*7380*/  R2UR UR4, R71 ;  /* 0x00000000470472ca */ /* 0x000fe200000e0000 */
[----:B------:R-:W-:Y:S01]  /*7390*/  NOP ;  /* 0x0000000000007918 */ /* 0x000fe20000000000 */
[----:B------:R-:W-:Y:S02]  /*73a0*/  LOP3.LUT R27, R42, 0xffffe000, RZ, 0xc0, !PT ;  /* 0xffffe0002a1b7812 */ /* 0x000fe400078ec0ff */
[----:B------:R-:W-:Y:S02]  /*73b0*/  LOP3.LUT R28, R43, 0xffffe000, RZ, 0xc0, !PT ;  /* 0xffffe0002b1c7812 */ /* 0x000fe400078ec0ff */
[----:B------:R-:W-:Y:S02]  /*73c0*/  LOP3.LUT R29, R32, 0xffffe000, RZ, 0xc0, !PT ;  /* 0xffffe000201d7812 */ /* 0x000fe400078ec0ff */
[----:B------:R-:W-:Y:S02]  /*73d0*/  LOP3.LUT R30, R33, 0xffffe000, RZ, 0xc0, !PT ;  /* 0xffffe000211e7812 */ /* 0x000fe400078ec0ff */
[----:B------:R-:W-:Y:S02]  /*73e0*/  LOP3.LUT R31, R34, 0xffffe000, RZ, 0xc0, !PT ;  /* 0xffffe000221f7812 */ /* 0x000fe400078ec0ff */
[----:B------:R-:W-:Y:S01]  /*73f0*/  LOP3.LUT R32, R35, 0xffffe000, RZ, 0xc0, !PT ;  /* 0xffffe00023207812 */ /* 0x000fe200078ec0ff */
[----:B------:R-:W-:Y:S01]  /*7400*/  UIADD3 UR4, UPT, UPT, UR4, 0x140, URZ ;  /* 0x0000014004047890 */ /* 0x000fe2000fffe0ff */
[----:B------:R-:W-:Y:S02]  /*7410*/  LOP3.LUT R33, R36, 0xffffe000, RZ, 0xc0, !PT ;  /* 0xffffe00024217812 */ /* 0x000fe400078ec0ff */
[----:B------:R-:W-:Y:S01]  /*7420*/  LOP3.LUT R34, R37, 0xffffe000, RZ, 0xc0, !PT ;  /* 0xffffe00025227812 */ /* 0x000fe200078ec0ff */
[----:B------:R-:W-:Y:S01]  /*7430*/  UPRMT UR4, UR54, 0x654, UR4 ;  /* 0x0000065436047896 */ /* 0x000fe20008000004 */
[----:B------:R-:W-:Y:S02]  /*7440*/  LOP3.LUT R35, R38, 0xffffe000, RZ, 0xc0, !PT ;  /* 0xffffe00026237812 */ /* 0x000fe400078ec0ff */
[----:B------:R-:W-:Y:S01]  /*7450*/  LOP3.LUT R36, R39, 0xffffe000, RZ, 0xc0, !PT ;  /* 0xffffe00027247812 */ /* 0x000fe200078ec0ff */
[C---:B-1----:R-:W-:Y:S01]  /*7460*/  FMUL R4, R24.reuse, R4 ;  /* 0x0000000418047220 */ /* 0x042fe20000400000 */
[C---:B------:R-:W-:Y:S01]  /*7470*/  FMUL R5, R24.reuse, R5 ;  /* 0x0000000518057220 */ /* 0x040fe20000400000 */
[C---:B------:R-:W-:Y:S01]  /*7480*/  FMUL R6, R24.reuse, R6 ;  /* 0x0000000618067220 */ /* 0x040fe20000400000 */
[----:B------:R-:W-:Y:S01]  /*7490*/  FMUL R7, R24, R7 ;  /* 0x0000000718077220 */ /* 0x000fe20000400000 */
[----:B------:R-:W-:Y:S01]  /*74a0*/  FFMA R4, R26, R0, R4 ;  /* 0x000000001a047223 */ /* 0x000fe20000000004 */
[----:B------:R-:W-:Y:S02]  /*74b0*/  IMAD.U32 R0, RZ, RZ, UR45 ;  /* 0x0000002dff007e24 */ /* 0x000fe4000f8e00ff */
[----:B------:R-:W-:Y:S01]  /*74c0*/  FMUL R8, R24, R8 ;  /* 0x0000000818087220 */ /* 0x000fe20000400000 */
[----:B------:R-:W-:Y:S01]  /*74d0*/  FFMA R5, R26, R2, R5 ;  /* 0x000000021a057223 */ /* 0x000fe20000000005 */
[----:B------:R-:W-:Y:S01]  /*74e0*/  FMUL R9, R24, R9 ;  /* 0x0000000918097220 */ /* 0x000fe20000400000 */
[----:B------:R-:W-:Y:S01]  /*74f0*/  F2FP.TF32.F32.PACK_B R4, R4 ;  /* 0x00000004ff04723e */ /* 0x000fe200024050ff */
[----:B------:R-:W-:Y:S01]  /*7500*/  FFMA R6, R26, R3, R6 ;  /* 0x000000031a067223 */ /* 0x000fe20000000006 */
[----:B------:R-:W-:Y:S01]  /*7510*/  FMUL R10, R24, R10 ;  /* 0x0000000a180a7220 */ /* 0x000fe20000400000 */
[----:B------:R-:W-:Y:S01]  /*7520*/  F2FP.TF32.F32.PACK_B R5, R5 ;  /* 0x00000005ff05723e */ /* 0x000fe200024050ff */
[----:B------:R-:W-:Y:S01]  /*7530*/  FFMA R7, R26, R20, R7 ;  /* 0x000000141a077223 */ /* 0x000fe20000000007 */
[----:B------:R-:W-:Y:S01]  /*7540*/  IMAD R0, R0, 0x800, R52 ;  /* 0x0000080000007824 */ /* 0x000fe200078e0234 */
[----:B------:R-:W-:Y:S01]  /*7550*/  F2FP.TF32.F32.PACK_B R6, R6 ;  /* 0x00000006ff06723e */ /* 0x000fe200024050ff */
[----:B------:R-:W-:Y:S01]  /*7560*/  FMUL R11, R24, R11 ;  /* 0x0000000b180b7220 */ /* 0x000fe20000400000 */
[----:B------:R-:W-:Y:S01]  /*7570*/  FFMA R8, R26, R21, R8 ;  /* 0x000000151a087223 */ /* 0x000fe20000000008 */
[----:B------:R-:W-:Y:S01]  /*7580*/  F2FP.TF32.F32.PACK_B R7, R7 ;  /* 0x00000007ff07723e */ /* 0x000fe200024050ff */
[----:B------:R-:W-:Y:S01]  /*7590*/  FMUL R12, R24, R12 ;  /* 0x0000000c180c7220 */ /* 0x000fe20000400000 */
[----:B------:R-:W-:Y:S01]  /*75a0*/  LEA R0, R0, UR44, 0x2 ;  /* 0x0000002c00007c11 */ /* 0x000fe2000f8e10ff */
[----:B------:R-:W-:Y:S01]  /*75b0*/  FFMA R9, R26, R25, R9 ;  /* 0x000000191a097223 */ /* 0x000fe20000000009 */
[----:B------:R-:W-:Y:S01]  /*75c0*/  FMUL R13, R24, R13 ;  /* 0x0000000d180d7220 */ /* 0x000fe20000400000 */
        /* <DEDUP_REMOVED lines=12> */
[C---:B------:R-:W-:Y:S01]  /*7690*/  IADD3 R2, PT, PT, R73.reuse, 0x400, R0 ;  /* 0x0000040049027810 */ /* 0x040fe20007ffe000 */
[C---:B------:R-:W-:Y:S01]  /*76a0*/  FFMA R16, R26.reuse, R33, R16 ;  /* 0x000000211a107223 */ /* 0x040fe20000000010 */
[----:B------:R-:W-:Y:S01]  /*76b0*/  F2FP.TF32.F32.PACK_B R8, R8 ;  /* 0x00000008ff08723e */ /* 0x000fe200024050ff */
[----:B------:R-:W-:Y:S01]  /*76c0*/  SYNCS.ARRIVE.TRANS64.RED.A1T0 RZ, [UR4], RZ ;  /* 0x000000ffffff79a7 */ /* 0x000fe20008100404 */
[----:B------:R1:W-:Y:S01]  /*76d0*/  STSM.16.M88.4 [R0+0x400], R4 ;  /* 0x0004000400007844 */ /* 0x0003e20000000200 */
[----:B------:R-:W-:Y:S01]  /*76e0*/  F2FP.TF32.F32.PACK_B R9, R9 ;  /* 0x00000009ff09723e */ /* 0x000fe200024050ff */
[C---:B------:R-:W-:Y:S01]  /*76f0*/  FFMA R17, R26.reuse, R34, R17 ;  /* 0x000000221a117223 */ /* 0x040fe20000000011 */
[----:B------:R-:W-:Y:S01]  /*7700*/  F2FP.TF32.F32.PACK_B R10, R10 ;  /* 0x0000000aff0a723e */ /* 0x000fe200024050ff */
[C---:B------:R-:W-:Y:S01]  /*7710*/  FFMA R18, R26.reuse, R35, R18 ;  /* 0x000000231a127223 */ /* 0x040fe20000000012 */
[----:B------:R-:W-:Y:S01]  /*7720*/  F2FP.TF32.F32.PACK_B R11, R11 ;  /* 0x0000000bff0b723e */ /* 0x000fe200024050ff */
[----:B------:R-:W-:Y:S01]  /*7730*/  FFMA R19, R26, R36, R19 ;  /* 0x000000241a137223 */ /* 0x000fe20000000013 */
[----:B------:R-:W-:Y:S02]  /*7740*/  IADD3 R72, PT, PT, R72, 0x400, R0 ;  /* 0x0000040048487810 */ /* 0x000fe40007ffe000 */
[----:B------:R-:W-:Y:S01]  /*7750*/  F2FP.TF32.F32.PACK_B R12, R12 ;  /* 0x0000000cff0c723e */ /* 0x000fe200024050ff */
        /* <DEDUP_REMOVED lines=20> */
[----:B------:R-:W-:Y:S02]  /*78a0*/  ULEA UR5, UR45, UR44, 0xd ;  /* 0x0000002c2d057291 */ /* 0x000fe4000f8e68ff */
[----:B------:R-:W-:Y:S02]  /*78b0*/  UIADD3 UR9, UPT, UPT, UR49, 0x20, URZ ;  /* 0x0000002031097890 */ /* 0x000fe4000fffe0ff */
[----:B------:R-:W-:Y:S01]  /*78c0*/  UIADD3 UR8, UPT, UPT, UR5, 0x400, URZ ;  /* 0x0000040005087890 */ /* 0x000fe2000fffe0ff */
[----:B------:R-:W-:Y:S01]  /*78d0*/  UMOV UR10, UR50 ;  /* 0x00000032000a7c82 */ /* 0x000fe20008000000 */
[----:B------:R-:W-:Y:S01]  /*78e0*/  UMOV UR11, UR36 ;  /* 0x00000024000b7c82 */ /* 0x000fe20008000000 */
[----:B--2---:R-:W-:Y:S04]  /*78f0*/  UIADD3 UR4, UP0, UPT, UR6, 0x680, URZ ;  /* 0x0000068006047890 */ /* 0x004fe8000ff1e0ff */
[----:B------:R-:W-:Y:S09]  /*7900*/  UIADD3.X UR5, UPT, UPT, URZ, UR7, URZ, UP0, !UPT ;  /* 0x00000007ff057290 */ /* 0x000ff200087fe4ff */
[----:B------:R2:W-:Y:S02]  /*7910*/  UTMASTG.3D [UR8], [UR4] ;  /* 0x00000008040073b5 */ /* 0x0005e40008010000 */
[----:B--2---:R0:W-:Y:S02]  /*7920*/  UTMACMDFLUSH ;  /* 0x00000000000079b7 */ /* 0x0041e40000000000 */
.L_x_122:
[----:B------:R-:W-:Y:S05]  /*7930*/  BSYNC.RECONVERGENT B0 ;  /* 0x0000000000007941 */ /* 0x000fea0003800200 */
.L_x_121:
[----:B------:R-:W-:Y:S01]  /*7940*/  UIADD3 UR4, UPT, UPT, UR45, 0x1, URZ ;  /* 0x000000012d047890 */ /* 0x000fe2000fffe0ff */
[----:B------:R-:W-:Y:S03]  /*7950*/  BSSY.RECONVERGENT B0, `(.L_x_123) ;  /* 0x0000008000007945 */ /* 0x000fe60003800200 */
[----:B------:R-:W-:Y:S04]  /*7960*/  UISETP.NE.AND UP0, UPT, UR4, 0x3, UPT ;  /* 0x000000030400788c */ /* 0x000fe8000bf05270 */
[----:B------:R-:W-:Y:S02]  /*7970*/  UISETP.EQ.XOR UP1, UPT, UR47, 0x3, !UP0 ;  /* 0x000000032f00788c */ /* 0x000fe4000c722a70 */
[----:B------:R-:W-:Y:S02]  /*7980*/  USEL UR46, UR4, URZ, UP0 ;  /* 0x000000ff042e7287 */ /* 0x000fe40008000000 */
[----:B------:R-:W-:Y:S04]  /*7990*/  USEL UR5, URZ, 0x1, !UP1 ;  /* 0x00000001ff057887 */ /* 0x000fe8000c800000 */
[----:B------:R-:W-:Y:S01]  /*79a0*/  ULOP3.LUT UR55, UR55, UR5, URZ, 0x3c, !UPT ;  /* 0x0000000537377292 */ /* 0x000fe2000f8e3cff */
[----:B------:R-:W-:Y:S11]  /*79b0*/  @P0 BRA `(.L_x_124) ;  /* 0x0000000000040947 */ /* 0x000ff60003800000 */
[----:B------:R-:W-:Y:S04]  /*79c0*/  DEPBAR.LE SB0, 0x1 ;  /* 0x000080400000791a */ /* 0x000fe80000000000 */
.L_x_124:
[----:B------:R-:W-:Y:S05]  /*79d0*/  BSYNC.RECONVERGENT B0 ;  /* 0x0000000000007941 */ /* 0x000fea0003800200 */
.L_x_123:
[----:B------:R-:W-:Y:S01]  /*79e0*/  BAR.SYNC.DEFER_BLOCKING 0x1, 0x80 ;  /* 0x0042000000007b1d */ /* 0x000fe20000010000 */
[----:B------:R-:W-:Y:S01]  /*79f0*/  UISETP.NE.AND UP0, UPT, UR53, -0x2, UPT ;  /* 0xfffffffe3500788c */ /* 0x000fe2000bf05270 */
[----:B------:R-:W-:Y:S08]  /*7a00*/  IADD3 R22, PT, PT, R22, 0x1, RZ ;  /* 0x0000000116167810 */ /* 0x000ff00007ffe0ff */
[----:B------:R-:W-:Y:S05]  /*7a10*/  BRA.U !UP0, `(.L_x_125) ;  /* 0x0000000108287547 */ /* 0x000fea000b800000 */
[----:B------:R-:W-:Y:S01]  /*7a20*/  ISETP.NE.AND P0, PT, R70, RZ, PT ;  /* 0x000000ff4600720c */ /* 0x000fe20003f05270 */
[----:B-1----:R-:W-:Y:S01]  /*7a30*/  IMAD.U32 R2, RZ, RZ, UR52 ;  /* 0x00000034ff027e24 */ /* 0x002fe2000f8e00ff */
[----:B------:R-:W-:Y:S01]  /*7a40*/  UIADD3 UR4, UPT, UPT, UR52, 0x1, URZ ;  /* 0x0000000134047890 */ /* 0x000fe2000fffe0ff */
[----:B------:R-:W-:Y:S03]  /*7a50*/  IMAD.U32 R0, RZ, RZ, UR54 ;  /* 0x00000036ff007e24 */ /* 0x000fe6000f8e00ff */
[----:B------:R-:W-:Y:S04]  /*7a60*/  UISETP.NE.AND UP0, UPT, UR4, 0x3, UPT ;  /* 0x000000030400788c */ /* 0x000fe8000bf05270 */
[----:B------:R-:W-:Y:S03]  /*7a70*/  USEL UR52, UR4, URZ, UP0 ;  /* 0x000000ff04347287 */ /* 0x000fe60008000000 */
[----:B------:R-:W-:Y:S05]  /*7a80*/  @P0 LEA R2, R2, UR44, 0x3 ;  /* 0x0000002c02020c11 */ /* 0x000fea000f8e18ff */
[----:B------:R-:W-:Y:S05]  /*7a90*/  @P0 VIADD R2, R2, 0xd8 ;  /* 0x000000d802020836 */ /* 0x000fea0000000000 */
[----:B------:R-:W-:Y:S04]  /*7aa0*/  @P0 PRMT R0, R0, 0x654, R2 ;  /* 0x0000065400000816 */ /* 0x000fe80000000002 */
[----:B------:R2:W-:Y:S03]  /*7ab0*/  @P0 SYNCS.ARRIVE.TRANS64.RED.A1T0 RZ, [R0+URZ], RZ ;  /* 0x000000ff00ff09a7 */ /* 0x0005e600081004ff */
.L_x_125:
[----:B------:R-:W-:Y:S01]  /*7ac0*/  R2UR UR6, R69 ;  /* 0x00000000450672ca */ /* 0x000fe200000e0000 */
[----:B------:R-:W-:Y:S01]  /*7ad0*/  UIADD3 UR53, UPT, UPT, UR53, 0x2, URZ ;  /* 0x0000000235357890 */ /* 0x000fe2000fffe0ff */
[----:B------:R-:W-:Y:S02]  /*7ae0*/  R2UR UR5, R55 ;  /* 0x00000000370572ca */ /* 0x000fe400000e0000 */
[----:B------:R-:W-:Y:S02]  /*7af0*/  R2UR UR4, R56 ;  /* 0x00000000380472ca */ /* 0x000fe400000e0000 */
[----:B------:R-:W-:Y:S02]  /*7b00*/  R2UR UR36, R67 ;  /* 0x00000000432472ca */ /* 0x000fe400000e0000 */
[----:B------:R-:W-:Y:S02]  /*7b10*/  ISETP.NE.AND P0, PT, R59, 0x2, PT ;  /* 0x000000023b00780c */ /* 0x000fe40003f05270 */
[----:B------:R-:W-:Y:S02]  /*7b20*/  ISETP.NE.AND P1, PT, R22, 0x4, PT ;  /* 0x000000041600780c */ /* 0x000fe40003f25270 */
[----:B-1----:R-:W-:Y:S01]  /*7b30*/  SEL R2, RZ, 0x1, P0 ;  /* 0x00000001ff027807 */ /* 0x002fe20000000000 */
[----:B------:R-:W-:Y:S01]  /*7b40*/  UISETP.NE.AND UP0, UPT, UR6, URZ, UPT ;  /* 0x000000ff0600728c */ /* 0x000fe2000bf05270 */
[----:B--2---:R-:W-:Y:S01]  /*7b50*/  SEL R0, RZ, 0x1, P1 ;  /* 0x00000001ff007807 */ /* 0x004fe20000800000 */
[----:B------:R-:W-:Y:S01]  /*7b60*/  UIADD3 UR30, UPT, UPT, UR37, UR5, URZ ;  /* 0x00000005251e7290 */ /* 0x000fe2000fffe0ff */
[----:B------:R-:W-:Y:S01]  /*7b70*/  LOP3.LUT R60, R60, R2, RZ, 0x3c, !PT ;  /* 0x000000023c3c7212 */ /* 0x000fe200078e3cff */
[----:B------:R-:W-:Y:S01]  /*7b80*/  UIADD3 UR26, UPT, UPT, UR38, UR4, URZ ;  /* 0x00000004261a7290 */ /* 0x000fe2000fffe0ff */
[----:B------:R-:W-:Y:S02]  /*7b90*/  LOP3.LUT R61, R61, R0, RZ, 0x3c, !PT ;  /* 0x000000003d3d7212 */ /* 0x000fe400078e3cff */
[----:B------:R-:W-:Y:S02]  /*7ba0*/  SEL R59, R59, RZ, P0 ;  /* 0x000000ff3b3b7207 */ /* 0x000fe40000000000 */
[----:B------:R-:W-:Y:S01]  /*7bb0*/  SEL R22, R22, RZ, P1 ;  /* 0x000000ff16167207 */ /* 0x000fe20000800000 */
[----:B------:R-:W-:Y:S06]  /*7bc0*/  BRA.U UP0, `(.L_x_126) ;  /* 0xffffffd900b07547 */ /* 0x000fec000b83ffff */
[----:B------:R-:W-:-:S13]  /*7bd0*/  R2UR UR4, R57 ;  /* 0x00000000390472ca */ /* 0x000fda00000e0000 */
[----:B------:R-:W-:-:S09]  /*7be0*/  UISETP.NE.AND UP0, UPT, UR4, URZ, UPT ;  /* 0x000000ff0400728c */ /* 0x000fd2000bf05270 */
[----:B------:R-:W-:Y:S05]  /*7bf0*/  BRA.U !UP0, `(.L_x_127) ;  /* 0x0000000108487547 */ /* 0x000fea000b800000 */
[----:B------:R-:W1:Y:S02]  /*7c00*/  LDCU.64 UR4, c[0x0][0x890] ;  /* 0x00011200ff0477ac */ /* 0x000e640008000a00 */
[----:B-1----:R-:W-:-:S04]  /*7c10*/  UISETP.NE.U32.AND UP0, UPT, UR4, URZ, UPT ;  /* 0x000000ff0400728c */ /* 0x002fc8000bf05070 */
[----:B------:R-:W-:-:S09]  /*7c20*/  UISETP.NE.AND.EX UP0, UPT, UR5, URZ, UPT, UP0 ;  /* 0x000000ff0500728c */ /* 0x000fd2000bf05300 */
[----:B------:R-:W-:Y:S05]  /*7c30*/  BRA.U UP0, `(.L_x_128) ;  /* 0x00000001000c7547 */ /* 0x000fea000b800000 */
[----:B------:R-:W-:-:S13]  /*7c40*/  FSETP.NEU.AND P0, PT, R26, RZ, PT ;  /* 0x000000ff1a00720b */ /* 0x000fda0003f0d000 */
[----:B------:R-:W-:Y:S05]  /*7c50*/  @!P0 EXIT ;  /* 0x000000000000894d */ /* 0x000fea0003800000 */
[----:B------:R-:W-:Y:S05]  /*7c60*/  BRA `(.L_x_127) ;  /* 0x00000000002c7947 */ /* 0x000fea0003800000 */
.L_x_128:
[----:B------:R-:W-:Y:S01]  /*7c70*/  ISETP.NE.AND P0, PT, R58, RZ, PT ;  /* 0x000000ff3a00720c */ /* 0x000fe20003f05270 */
[----:B------:R-:W-:-:S12]  /*7c80*/  BSSY.RECONVERGENT B0, `(.L_x_127) ;  /* 0x0000009000007945 */ /* 0x000fd80003800200 */
[----:B------:R-:W-:Y:S05]  /*7c90*/  @P0 BRA `(.L_x_129) ;  /* 0x0000000000140947 */ /* 0x000fea0003800000 */
[----:B------:R-:W1:Y:S02]  /*7ca0*/  LDCU.64 UR4, c[0x0][0x888] ;  /* 0x00011100ff0477ac */ /* 0x000e640008000a00 */
[----:B-1----:R-:W-:-:S04]  /*7cb0*/  ISETP.NE.U32.AND P0, PT, RZ, UR4, PT ;  /* 0x00000004ff007c0c */ /* 0x002fc8000bf05070 */
[----:B------:R-:W-:-:S13]  /*7cc0*/  ISETP.NE.AND.EX P0, PT, RZ, UR5, PT, P0 ;  /* 0x00000005ff007c0c */ /* 0x000fda000bf05300 */
[----:B------:R-:W-:Y:S05]  /*7cd0*/  @!P0 EXIT ;  /* 0x000000000000894d */ /* 0x000fea0003800000 */
[----:B------:R-:W-:Y:S05]  /*7ce0*/  BRA `(.L_x_130) ;  /* 0x0000000000087947 */ /* 0x000fea0003800000 */
.L_x_129:
[----:B------:R-:W-:-:S13]  /*7cf0*/  FSETP.NEU.AND P0, PT, R26, RZ, PT ;  /* 0x000000ff1a00720b */ /* 0x000fda0003f0d000 */
[----:B------:R-:W-:Y:S05]  /*7d00*/  @!P0 EXIT ;  /* 0x000000000000894d */ /* 0x000fea0003800000 */
.L_x_130:
[----:B------:R-:W-:Y:S05]  /*7d10*/  BSYNC.RECONVERGENT B0 ;  /* 0x0000000000007941 */ /* 0x000fea0003800200 */
.L_x_127:
[----:B------:R-:W-:Y:S01]  /*7d20*/  ULEA UR4, UR52, UR44, 0x3 ;  /* 0x0000002c34047291 */ /* 0x000fe2000f8e18ff */
[----:B------:R-:W-:-:S04]  /*7d30*/  DEPBAR.LE SB0, 0x0 ;  /* 0x000080000000791a */ /* 0x000fc80000000000 */
[----:B------:R-:W-:-:S04]  /*7d40*/  UIADD3 UR4, UPT, UPT, UR4, 0xd8, URZ ;  /* 0x000000d804047890 */ /* 0x000fc8000fffe0ff */
[----:B------:R-:W-:-:S09]  /*7d50*/  UPRMT UR4, UR54, 0x654, UR4 ;  /* 0x0000065436047896 */ /* 0x000fd20008000004 */
[----:B------:R-:W-:Y:S01]  /*7d60*/  SYNCS.ARRIVE.TRANS64.RED.A1T0 RZ, [UR4], RZ ;  /* 0x000000ffffff79a7 */ /* 0x000fe20008100404 */
[----:B------:R-:W-:Y:S05]  /*7d70*/  EXIT ;  /* 0x000000000000794d */ /* 0x000fea0003800000 */
.L_x_25:
[----:B--2---:R2:W3:Y:S02]  /*7d80*/  SYNCS.PHASECHK.TRANS64.TRYWAIT P0, [R0+URZ+0x170], R2 ;  /* 0x00017002000075a7 */ /* 0x0044e400080011ff */
[----:B---3--:R-:W-:Y:S05]  /*7d90*/  @!P0 NANOSLEEP.SYNCS 0x989680 ;  /* 0x009896800000895d */ /* 0x008fea0003900000 */
[----:B------:R-:W3:Y:S02]  /*7da0*/  @!P0 SYNCS.PHASECHK.TRANS64 P0, [R0+URZ+0x170], R2 ;  /* 0x00017002000085a7 */ /* 0x000ee400080010ff */
[----:B---3--:R-:W-:Y:S05]  /*7db0*/  @!P0 BRA `(.L_x_25) ;  /* 0xfffffffc00f08947 */ /* 0x008fea000383ffff */
[----:B------:R-:W-:Y:S05]  /*7dc0*/  BRA `(.L_x_131) ;  /* 0xffffff9c00047947 */ /* 0x000fea000383ffff */
.L_x_28:
[----:B-1----:R-:W-:-:S07]  /*7dd0*/  MOV R0, UR33 ;  /* 0x0000002100007c02 */ /* 0x002fce0008000f00 */
.L_x_132:
[----:B-1----:R1:W2:Y:S02]  /*7de0*/  SYNCS.PHASECHK.TRANS64.TRYWAIT P0, [R0+URZ+0x60], R3 ;  /* 0x00006003000075a7 */ /* 0x0022a400080011ff */
[----:B--2---:R-:W-:Y:S05]  /*7df0*/  @!P0 NANOSLEEP.SYNCS 0x989680 ;  /* 0x009896800000895d */ /* 0x004fea0003900000 */
[----:B------:R-:W2:Y:S02]  /*7e00*/  @!P0 SYNCS.PHASECHK.TRANS64 P0, [R0+URZ+0x60], R3 ;  /* 0x00006003000085a7 */ /* 0x000ea400080010ff */
[----:B--2---:R-:W-:Y:S05]  /*7e10*/  @!P0 BRA `(.L_x_132) ;  /* 0xfffffffc00f08947 */ /* 0x004fea000383ffff */
[----:B------:R-:W-:Y:S05]  /*7e20*/  BRA `(.L_x_27) ;  /* 0xffffff9c004c7947 */ /* 0x000fea000383ffff */
.L_x_35:
[----:B-1----:R-:W-:-:S07]  /*7e30*/  MOV R0, UR17 ;  /* 0x0000001100007c02 */ /* 0x002fce0008000f00 */
.L_x_133:
[----:B-1----:R1:W2:Y:S02]  /*7e40*/  SYNCS.PHASECHK.TRANS64.TRYWAIT P0, [R0+URZ+0x60], R3 ;  /* 0x00006003000075a7 */ /* 0x0022a400080011ff */
[----:B--2---:R-:W-:Y:S05]  /*7e50*/  @!P0 NANOSLEEP.SYNCS 0x989680 ;  /* 0x009896800000895d */ /* 0x004fea0003900000 */
[----:B------:R-:W2:Y:S02]  /*7e60*/  @!P0 SYNCS.PHASECHK.TRANS64 P0, [R0+URZ+0x60], R3 ;  /* 0x00006003000085a7 */ /* 0x000ea400080010ff */
[----:B--2---:R-:W-:Y:S05]  /*7e70*/  @!P0 BRA `(.L_x_133) ;  /* 0xfffffffc00f08947 */ /* 0x004fea000383ffff */
[----:B------:R-:W-:Y:S05]  /*7e80*/  BRA `(.L_x_34) ;  /* 0xffffffa000087947 */ /* 0x000fea000383ffff */
.L_x_40:
[----:B-1----:R1:W2:Y:S02]  /*7e90*/  SYNCS.PHASECHK.TRANS64.TRYWAIT P0, [R3+URZ+0x100], R0 ;  /* 0x00010000030075a7 */ /* 0x0022a400080011ff */
[----:B--2---:R-:W-:Y:S05]  /*7ea0*/  @!P0 NANOSLEEP.SYNCS 0x989680 ;  /* 0x009896800000895d */ /* 0x004fea0003900000 */
[----:B------:R-:W2:Y:S02]  /*7eb0*/  @!P0 SYNCS.PHASECHK.TRANS64 P0, [R3+URZ+0x100], R0 ;  /* 0x00010000030085a7 */ /* 0x000ea400080010ff */
[----:B--2---:R-:W-:Y:S05]  /*7ec0*/  @!P0 BRA `(.L_x_40) ;  /* 0xfffffffc00f08947 */ /* 0x004fea000383ffff */
[----:B------:R-:W-:Y:S05]  /*7ed0*/  BRA `(.L_x_134) ;  /* 0xffffffa000ac7947 */ /* 0x000fea000383ffff */
.L_x_44:
[----:B------:R-:W-:-:S07]  /*7ee0*/  MOV R0, UR4 ;  /* 0x0000000400007c02 */ /* 0x000fce0008000f00 */
.L_x_135:
[----:B-1----:R1:W2:Y:S02]  /*7ef0*/  SYNCS.PHASECHK.TRANS64.TRYWAIT P0, [R0+URZ], R2 ;  /* 0x00000002000075a7 */ /* 0x0022a400080011ff */
[----:B--2---:R-:W-:Y:S05]  /*7f00*/  @!P0 NANOSLEEP.SYNCS 0x989680 ;  /* 0x009896800000895d */ /* 0x004fea0003900000 */
[----:B------:R-:W2:Y:S02]  /*7f10*/  @!P0 SYNCS.PHASECHK.TRANS64 P0, [R0+URZ], R2 ;  /* 0x00000002000085a7 */ /* 0x000ea400080010ff */
[----:B--2---:R-:W-:Y:S05]  /*7f20*/  @!P0 BRA `(.L_x_135) ;  /* 0xfffffffc00f08947 */ /* 0x004fea000383ffff */
[----:B------:R-:W-:Y:S05]  /*7f30*/  BRA `(.L_x_136) ;  /* 0xffffffa800587947 */ /* 0x000fea000383ffff */
.L_x_45:
[----:B------:R-:W-:-:S07]  /*7f40*/  MOV R0, UR5 ;  /* 0x0000000500007c02 */ /* 0x000fce0008000f00 */
.L_x_137:
[----:B-1----:R1:W2:Y:S02]  /*7f50*/  SYNCS.PHASECHK.TRANS64.TRYWAIT P0, [R0+URZ], R3 ;  /* 0x00000003000075a7 */ /* 0x0022a400080011ff */
[----:B--2---:R-:W-:Y:S05]  /*7f60*/  @!P0 NANOSLEEP.SYNCS 0x989680 ;  /* 0x009896800000895d */ /* 0x004fea0003900000 */
[----:B------:R-:W2:Y:S02]  /*7f70*/  @!P0 SYNCS.PHASECHK.TRANS64 P0, [R0+URZ], R3 ;  /* 0x00000003000085a7 */ /* 0x000ea400080010ff */
[----:B--2---:R-:W-:Y:S05]  /*7f80*/  @!P0 BRA `(.L_x_137) ;  /* 0xfffffffc00f08947 */ /* 0x004fea000383ffff */
[----:B------:R-:W-:Y:S05]  /*7f90*/  BRA `(.L_x_138) ;  /* 0xffffffa800647947 */ /* 0x000fea000383ffff */
.L_x_46:
[----:B------:R-:W-:-:S07]  /*7fa0*/  MOV R0, UR5 ;  /* 0x0000000500007c02 */ /* 0x000fce0008000f00 */
.L_x_139:
[----:B-1----:R1:W2:Y:S02]  /*7fb0*/  SYNCS.PHASECHK.TRANS64.TRYWAIT P0, [R0+URZ], R3 ;  /* 0x00000003000075a7 */ /* 0x0022a400080011ff */
[----:B--2---:R-:W-:Y:S05]  /*7fc0*/  @!P0 NANOSLEEP.SYNCS 0x989680 ;  /* 0x009896800000895d */ /* 0x004fea0003900000 */
[----:B------:R-:W2:Y:S02]  /*7fd0*/  @!P0 SYNCS.PHASECHK.TRANS64 P0, [R0+URZ], R3 ;  /* 0x00000003000085a7 */ /* 0x000ea400080010ff */
[----:B--2---:R-:W-:Y:S05]  /*7fe0*/  @!P0 BRA `(.L_x_139) ;  /* 0xfffffffc00f08947 */ /* 0x004fea000383ffff */
[----:B------:R-:W-:Y:S05]  /*7ff0*/  BRA `(.L_x_140) ;  /* 0xffffffa800707947 */ /* 0x000fea000383ffff */
.L_x_47:
[----:B------:R-:W-:-:S07]  /*8000*/  MOV R0, UR5 ;  /* 0x0000000500007c02 */ /* 0x000fce0008000f00 */
.L_x_141:
[----:B-1----:R1:W2:Y:S02]  /*8010*/  SYNCS.PHASECHK.TRANS64.TRYWAIT P0, [R0+URZ], R3 ;  /* 0x00000003000075a7 */ /* 0x0022a400080011ff */
[----:B--2---:R-:W-:Y:S05]  /*8020*/  @!P0 NANOSLEEP.SYNCS 0x989680 ;  /* 0x009896800000895d */ /* 0x004fea0003900000 */
[----:B------:R-:W2:Y:S02]  /*8030*/  @!P0 SYNCS.PHASECHK.TRANS64 P0, [R0+URZ], R3 ;  /* 0x00000003000085a7 */ /* 0x000ea400080010ff */
[----:B--2---:R-:W-:Y:S05]  /*8040*/  @!P0 BRA `(.L_x_141) ;  /* 0xfffffffc00f08947 */ /* 0x004fea000383ffff */
[----:B------:R-:W-:Y:S05]  /*8050*/  BRA `(.L_x_142) ;  /* 0xffffffa8007c7947 */ /* 0x000fea000383ffff */
.L_x_48:
[----:B------:R-:W-:-:S07]  /*8060*/  MOV R0, UR5 ;  /* 0x0000000500007c02 */ /* 0x000fce0008000f00 */
.L_x_143:
[----:B-1----:R1:W2:Y:S02]  /*8070*/  SYNCS.PHASECHK.TRANS64.TRYWAIT P0, [R0+URZ], R3 ;  /* 0x00000003000075a7 */ /* 0x0022a400080011ff */
[----:B--2---:R-:W-:Y:S05]  /*8080*/  @!P0 NANOSLEEP.SYNCS 0x989680 ;  /* 0x009896800000895d */ /* 0x004fea0003900000 */
[----:B------:R-:W2:Y:S02]  /*8090*/  @!P0 SYNCS.PHASECHK.TRANS64 P0, [R0+URZ], R3 ;  /* 0x00000003000085a7 */ /* 0x000ea400080010ff */
[----:B--2---:R-:W-:Y:S05]  /*80a0*/  @!P0 BRA `(.L_x_143) ;  /* 0xfffffffc00f08947 */ /* 0x004fea000383ffff */
[----:B------:R-:W-:Y:S05]  /*80b0*/  BRA `(.L_x_144) ;  /* 0xffffffa800887947 */ /* 0x000fea000383ffff */
.L_x_49:
[----:B------:R-:W-:-:S07]  /*80c0*/  MOV R0, UR5 ;  /* 0x0000000500007c02 */ /* 0x000fce0008000f00 */
.L_x_145:
[----:B-1----:R1:W2:Y:S02]  /*80d0*/  SYNCS.PHASECHK.TRANS64.TRYWAIT P0, [R0+URZ], R3 ;  /* 0x00000003000075a7 */ /* 0x0022a400080011ff */
[----:B--2---:R-:W-:Y:S05]  /*80e0*/  @!P0 NANOSLEEP.SYNCS 0x989680 ;  /* 0x009896800000895d */ /* 0x004fea0003900000 */
[----:B------:R-:W2:Y:S02]  /*80f0*/  @!P0 SYNCS.PHASECHK.TRANS64 P0, [R0+URZ], R3 ;  /* 0x00000003000085a7 */ /* 0x000ea400080010ff */
[----:B--2---:R-:W-:Y:S05]  /*8100*/  @!P0 BRA `(.L_x_145) ;  /* 0xfffffffc00f08947 */ /* 0x004fea000383ffff */
[----:B------:R-:W-:Y:S05]  /*8110*/  BRA `(.L_x_146) ;  /* 0xffffffa800947947 */ /* 0x000fea000383ffff */
.L_x_50:
[----:B------:R-:W-:-:S07]  /*8120*/  MOV R0, UR5 ;  /* 0x0000000500007c02 */ /* 0x000fce0008000f00 */
.L_x_147:
[----:B-1----:R1:W2:Y:S02]  /*8130*/  SYNCS.PHASECHK.TRANS64.TRYWAIT P0, [R0+URZ], R3 ;  /* 0x00000003000075a7 */ /* 0x0022a400080011ff */
[----:B--2---:R-:W-:Y:S05]  /*8140*/  @!P0 NANOSLEEP.SYNCS 0x989680 ;  /* 0x009896800000895d */ /* 0x004fea0003900000 */
[----:B------:R-:W2:Y:S02]  /*8150*/  @!P0 SYNCS.PHASECHK.TRANS64 P0, [R0+URZ], R3 ;  /* 0x00000003000085a7 */ /* 0x000ea400080010ff */
[----:B--2---:R-:W-:Y:S05]  /*8160*/  @!P0 BRA `(.L_x_147) ;  /* 0xfffffffc00f08947 */ /* 0x004fea000383ffff */
[----:B------:R-:W-:Y:S05]  /*8170*/  BRA `(.L_x_148) ;  /* 0xffffffa800a07947 */ /* 0x000fea000383ffff */
.L_x_51:
[----:B------:R-:W-:-:S07]  /*8180*/  MOV R0, UR5 ;  /* 0x0000000500007c02 */ /* 0x000fce0008000f00 */
.L_x_149:
[----:B-1----:R1:W2:Y:S02]  /*8190*/  SYNCS.PHASECHK.TRANS64.TRYWAIT P0, [R0+URZ], R3 ;  /* 0x00000003000075a7 */ /* 0x0022a400080011ff */
[----:B--2---:R-:W-:Y:S05]  /*81a0*/  @!P0 NANOSLEEP.SYNCS 0x989680 ;  /* 0x009896800000895d */ /* 0x004fea0003900000 */
[----:B------:R-:W2:Y:S02]  /*81b0*/  @!P0 SYNCS.PHASECHK.TRANS64 P0, [R0+URZ], R3 ;  /* 0x00000003000085a7 */ /* 0x000ea400080010ff */
[----:B--2---:R-:W-:Y:S05]  /*81c0*/  @!P0 BRA `(.L_x_149) ;  /* 0xfffffffc00f08947 */ /* 0x004fea000383ffff */
[----:B------:R-:W-:Y:S05]  /*81d0*/  BRA `(.L_x_150) ;  /* 0xffffffa800ac7947 */ /* 0x000fea000383ffff */
.L_x_52:
[----:B------:R-:W-:-:S07]  /*81e0*/  MOV R0, UR5 ;  /* 0x0000000500007c02 */ /* 0x000fce0008000f00 */
.L_x_151:
[----:B-1----:R1:W2:Y:S02]  /*81f0*/  SYNCS.PHASECHK.TRANS64.TRYWAIT P0, [R0+URZ], R3 ;  /* 0x00000003000075a7 */ /* 0x0022a400080011ff */
[----:B--2---:R-:W-:Y:S05]  /*8200*/  @!P0 NANOSLEEP.SYNCS 0x989680 ;  /* 0x009896800000895d */ /* 0x004fea0003900000 */
[----:B------:R-:W2:Y:S02]  /*8210*/  @!P0 SYNCS.PHASECHK.TRANS64 P0, [R0+URZ], R3 ;  /* 0x00000003000085a7 */ /* 0x000ea400080010ff */
[----:B--2---:R-:W-:Y:S05]  /*8220*/  @!P0 BRA `(.L_x_151) ;  /* 0xfffffffc00f08947 */ /* 0x004fea000383ffff */
[----:B------:R-:W-:Y:S05]  /*8230*/  BRA `(.L_x_152) ;  /* 0xffffffa800b87947 */ /* 0x000fea000383ffff */
.L_x_53:
[----:B------:R-:W-:-:S07]  /*8240*/  MOV R0, UR5 ;  /* 0x0000000500007c02 */ /* 0x000fce0008000f00 */
.L_x_153:
[----:B-1----:R1:W2:Y:S02]  /*8250*/  SYNCS.PHASECHK.TRANS64.TRYWAIT P0, [R0+URZ], R3 ;  /* 0x00000003000075a7 */ /* 0x0022a400080011ff */
[----:B--2---:R-:W-:Y:S05]  /*8260*/  @!P0 NANOSLEEP.SYNCS 0x989680 ;  /* 0x009896800000895d */ /* 0x004fea0003900000 */
[----:B------:R-:W2:Y:S02]  /*8270*/  @!P0 SYNCS.PHASECHK.TRANS64 P0, [R0+URZ], R3 ;  /* 0x00000003000085a7 */ /* 0x000ea400080010ff */
[----:B--2---:R-:W-:Y:S05]  /*8280*/  @!P0 BRA `(.L_x_153) ;  /* 0xfffffffc00f08947 */ /* 0x004fea000383ffff */
[----:B------:R-:W-:Y:S05]  /*8290*/  BRA `(.L_x_154) ;  /* 0xffffffa800c47947 */ /* 0x000fea000383ffff */
.L_x_54:
[----:B------:R-:W-:-:S07]  /*82a0*/  MOV R0, UR5 ;  /* 0x0000000500007c02 */ /* 0x000fce0008000f00 */
.L_x_155:
[----:B-1----:R1:W2:Y:S02]  /*82b0*/  SYNCS.PHASECHK.TRANS64.TRYWAIT P0, [R0+URZ], R3 ;  /* 0x00000003000075a7 */ /* 0x0022a400080011ff */
[----:B--2---:R-:W-:Y:S05]  /*82c0*/  @!P0 NANOSLEEP.SYNCS 0x989680 ;  /* 0x009896800000895d */ /* 0x004fea0003900000 */
[----:B------:R-:W2:Y:S02]  /*82d0*/  @!P0 SYNCS.PHASECHK.TRANS64 P0, [R0+URZ], R3 ;  /* 0x00000003000085a7 */ /* 0x000ea400080010ff */
[----:B--2---:R-:W-:Y:S05]  /*82e0*/  @!P0 BRA `(.L_x_155) ;  /* 0xfffffffc00f08947 */ /* 0x004fea000383ffff */
[----:B------:R-:W-:Y:S05]  /*82f0*/  BRA `(.L_x_156) ;  /* 0xffffffa800d07947 */ /* 0x000fea000383ffff */
.L_x_57:
[----:B-1----:R1:W2:Y:S02]  /*8300*/  SYNCS.PHASECHK.TRANS64.TRYWAIT P0, [R2+URZ+0x160], R4 ;  /* 0x00016004020075a7 */ /* 0x0022a400080011ff */
[----:B--2---:R-:W-:Y:S05]  /*8310*/  @!P0 NANOSLEEP.SYNCS 0x989680 ;  /* 0x009896800000895d */ /* 0x004fea0003900000 */
[----:B------:R-:W2:Y:S02]  /*8320*/  @!P0 SYNCS.PHASECHK.TRANS64 P0, [R2+URZ+0x160], R4 ;  /* 0x00016004020085a7 */ /* 0x000ea400080010ff */
[----:B--2---:R-:W-:Y:S05]  /*8330*/  @!P0 BRA `(.L_x_57) ;  /* 0xfffffffc00f08947 */ /* 0x004fea000383ffff */
[----:B------:R-:W-:Y:S05]  /*8340*/  BRA `(.L_x_157) ;  /* 0xffffffac002c7947 */ /* 0x000fea000383ffff */
.L_x_58:
[----:B------:R-:W-:-:S07]  /*8350*/  MOV R2, UR4 ;  /* 0x0000000400027c02 */ /* 0x000fce0008000f00 */
.L_x_158:
[----:B-1----:R1:W2:Y:S02]  /*8360*/  SYNCS.PHASECHK.TRANS64.TRYWAIT P0, [R2+URZ+0x110], R5 ;  /* 0x00011005020075a7 */ /* 0x0022a400080011ff */
[----:B--2---:R-:W-:Y:S05]  /*8370*/  @!P0 NANOSLEEP.SYNCS 0x989680 ;  /* 0x009896800000895d */ /* 0x004fea0003900000 */
[----:B------:R-:W2:Y:S02]  /*8380*/  @!P0 SYNCS.PHASECHK.TRANS64 P0, [R2+URZ+0x110], R5 ;  /* 0x00011005020085a7 */ /* 0x000ea400080010ff */
[----:B--2---:R-:W-:Y:S05]  /*8390*/  @!P0 BRA `(.L_x_158) ;  /* 0xfffffffc00f08947 */ /* 0x004fea000383ffff */
[----:B------:R-:W-:Y:S05]  /*83a0*/  BRA `(.L_x_159) ;  /* 0xffffffac003c7947 */ /* 0x000fea000383ffff */
.L_x_59:
[----:B-1----:R1:W2:Y:S02]  /*83b0*/  SYNCS.PHASECHK.TRANS64.TRYWAIT P1, [R2+URZ+0x100], R4 ;  /* 0x00010004020075a7 */ /* 0x0022a400080211ff */
[----:B--2---:R-:W-:Y:S05]  /*83c0*/  @!P1 NANOSLEEP.SYNCS 0x989680 ;  /* 0x009896800000995d */ /* 0x004fea0003900000 */
[----:B------:R-:W2:Y:S02]  /*83d0*/  @!P1 SYNCS.PHASECHK.TRANS64 P1, [R2+URZ+0x100], R4 ;  /* 0x00010004020095a7 */ /* 0x000ea400080210ff */
[----:B--2---:R-:W-:Y:S05]  /*83e0*/  @!P1 BRA `(.L_x_59) ;  /* 0xfffffffc00f09947 */ /* 0x004fea000383ffff */
[----:B------:R-:W-:Y:S05]  /*83f0*/  BRA `(.L_x_160) ;  /* 0xffffffac006c7947 */ /* 0x000fea000383ffff */
.L_x_62:
[----:B------:R-:W-:-:S07]  /*8400*/  MOV R0, UR4 ;  /* 0x0000000400007c02 */ /* 0x000fce0008000f00 */
.L_x_161:
[----:B-1----:R1:W2:Y:S02]  /*8410*/  SYNCS.PHASECHK.TRANS64.TRYWAIT P0, [R0+URZ+0x110], R2 ;  /* 0x00011002000075a7 */ /* 0x0022a400080011ff */
[----:B--2---:R-:W-:Y:S05]  /*8420*/  @!P0 NANOSLEEP.SYNCS 0x989680 ;  /* 0x009896800000895d */ /* 0x004fea0003900000 */
[----:B------:R-:W2:Y:S02]  /*8430*/  @!P0 SYNCS.PHASECHK.TRANS64 P0, [R0+URZ+0x110], R2 ;  /* 0x00011002000085a7 */ /* 0x000ea400080010ff */
[----:B--2---:R-:W-:Y:S05]  /*8440*/  @!P0 BRA `(.L_x_161) ;  /* 0xfffffffc00f08947 */ /* 0x004fea000383ffff */
[----:B------:R-:W-:Y:S05]  /*8450*/  BRA `(.L_x_61) ;  /* 0xffffffac00c07947 */ /* 0x000fea000383ffff */
.L_x_69:
[----:B-1----:R1:W2:Y:S02]  /*8460*/  SYNCS.PHASECHK.TRANS64.TRYWAIT P1, [R0+URZ+0x100], R2 ;  /* 0x00010002000075a7 */ /* 0x0022a400080211ff */
[----:B--2---:R-:W-:Y:S05]  /*8470*/  @!P1 NANOSLEEP.SYNCS 0x989680 ;  /* 0x009896800000995d */ /* 0x004fea0003900000 */
[----:B------:R-:W2:Y:S02]  /*8480*/  @!P1 SYNCS.PHASECHK.TRANS64 P1, [R0+URZ+0x100], R2 ;  /* 0x00010002000095a7 */ /* 0x000ea400080210ff */
[----:B--2---:R-:W-:Y:S05]  /*8490*/  @!P1 BRA `(.L_x_69) ;  /* 0xfffffffc00f09947 */ /* 0x004fea000383ffff */
[----:B------:R-:W-:Y:S05]  /*84a0*/  BRA `(.L_x_162) ;  /* 0xffffffb400347947 */ /* 0x000fea000383ffff */
.L_x_70:
[----:B------:R-:W-:-:S07]  /*84b0*/  MOV R2, UR31 ;  /* 0x0000001f00027c02 */ /* 0x000fce0008000f00 */
.L_x_163:
[----:B-1----:R1:W2:Y:S02]  /*84c0*/  SYNCS.PHASECHK.TRANS64.TRYWAIT P0, [R2+URZ+0x140], R0 ;  /* 0x00014000020075a7 */ /* 0x0022a400080011ff */
[----:B--2---:R-:W-:Y:S05]  /*84d0*/  @!P0 NANOSLEEP.SYNCS 0x989680 ;  /* 0x009896800000895d */ /* 0x004fea0003900000 */
[----:B------:R-:W2:Y:S02]  /*84e0*/  @!P0 SYNCS.PHASECHK.TRANS64 P0, [R2+URZ+0x140], R0 ;  /* 0x00014000020085a7 */ /* 0x000ea400080010ff */
[----:B--2---:R-:W-:Y:S05]  /*84f0*/  @!P0 BRA `(.L_x_163) ;  /* 0xfffffffc00f08947 */ /* 0x004fea000383ffff */
[----:B------:R-:W-:Y:S05]  /*8500*/  BRA `(.L_x_164) ;  /* 0xffffffb400847947 */ /* 0x000fea000383ffff */
.L_x_73:
[----:B------:R-:W-:Y:S07]  /*8510*/  MOV R0, UR5 ;  /* 0x0000000500007c02 */ /* 0x000fee0008000f00 */
.L_x_165:
[----:B-1----:R1:W2:Y:S02]  /*8520*/  SYNCS.PHASECHK.TRANS64.TRYWAIT P0, [R0+URZ], R2 ;  /* 0x00000002000075a7 */ /* 0x0022a400080011ff */
[----:B--2---:R-:W-:Y:S05]  /*8530*/  @!P0 NANOSLEEP.SYNCS 0x989680 ;  /* 0x009896800000895d */ /* 0x004fea0003900000 */
[----:B------:R-:W2:Y:S02]  /*8540*/  @!P0 SYNCS.PHASECHK.TRANS64 P0, [R0+URZ], R2 ;  /* 0x00000002000085a7 */ /* 0x000ea400080010ff */
[----:B--2---:R-:W-:Y:S05]  /*8550*/  @!P0 BRA `(.L_x_165) ;  /* 0xfffffffc00f08947 */ /* 0x004fea000383ffff */
[----:B------:R-:W-:Y:S05]  /*8560*/  BRA `(.L_x_72) ;  /* 0xffffffb400a07947 */ /* 0x000fea000383ffff */
.L_x_76:
[----:B------:R-:W-:-:S07]  /*8570*/  MOV R0, UR4 ;  /* 0x0000000400007c02 */ /* 0x000fce0008000f00 */
.L_x_166:
[----:B--2---:R2:W4:Y:S02]  /*8580*/  SYNCS.PHASECHK.TRANS64.TRYWAIT P0, [R0+URZ], R2 ;  /* 0x00000002000075a7 */ /* 0x00452400080011ff */
[----:B----4-:R-:W-:Y:S05]  /*8590*/  @!P0 NANOSLEEP.SYNCS 0x989680 ;  /* 0x009896800000895d */ /* 0x010fea0003900000 */
[----:B------:R-:W4:Y:S02]  /*85a0*/  @!P0 SYNCS.PHASECHK.TRANS64 P0, [R0+URZ], R2 ;  /* 0x00000002000085a7 */ /* 0x000f2400080010ff */
[----:B----4-:R-:W-:Y:S05]  /*85b0*/  @!P0 BRA `(.L_x_166) ;  /* 0xfffffffc00f08947 */ /* 0x010fea000383ffff */
[----:B------:R-:W-:Y:S05]  /*85c0*/  BRA `(.L_x_167) ;  /* 0xffffffb8007c7947 */ /* 0x000fea000383ffff */
.L_x_77:
[----:B------:R-:W-:-:S07]  /*85d0*/  MOV R0, UR5 ;  /* 0x0000000500007c02 */ /* 0x000fce0008000f00 */
.L_x_168:
[----:B-1----:R1:W2:Y:S02]  /*85e0*/  SYNCS.PHASECHK.TRANS64.TRYWAIT P0, [R0+URZ], R3 ;  /* 0x00000003000075a7 */ /* 0x0022a400080011ff */
[----:B--2---:R-:W-:Y:S05]  /*85f0*/  @!P0 NANOSLEEP.SYNCS 0x989680 ;  /* 0x009896800000895d */ /* 0x004fea0003900000 */
[----:B------:R-:W2:Y:S02]  /*8600*/  @!P0 SYNCS.PHASECHK.TRANS64 P0, [R0+URZ], R3 ;  /* 0x00000003000085a7 */ /* 0x000ea400080010ff */
[----:B--2---:R-:W-:Y:S05]  /*8610*/  @!P0 BRA `(.L_x_168) ;  /* 0xfffffffc00f08947 */ /* 0x004fea000383ffff */
[----:B------:R-:W-:Y:S05]  /*8620*/  BRA `(.L_x_169) ;  /* 0xffffffb800887947 */ /* 0x000fea000383ffff */
.L_x_78:
[----:B------:R-:W-:-:S07]  /*8630*/  MOV R0, UR5 ;  /* 0x0000000500007c02 */ /* 0x000fce0008000f00 */
.L_x_170:
[----:B-1----:R1:W2:Y:S02]  /*8640*/  SYNCS.PHASECHK.TRANS64.TRYWAIT P0, [R0+URZ], R3 ;  /* 0x00000003000075a7 */ /* 0x0022a400080011ff */
[----:B--2---:R-:W-:Y:S05]  /*8650*/  @!P0 NANOSLEEP.SYNCS 0x989680 ;  /* 0x009896800000895d */ /* 0x004fea0003900000 */
[----:B------:R-:W2:Y:S02]  /*8660*/  @!P0 SYNCS.PHASECHK.TRANS64 P0, [R0+URZ], R3 ;  /* 0x00000003000085a7 */ /* 0x000ea400080010ff */
[----:B--2---:R-:W-:Y:S05]  /*8670*/  @!P0 BRA `(.L_x_170) ;  /* 0xfffffffc00f08947 */ /* 0x004fea000383ffff */
[----:B------:R-:W-:Y:S05]  /*8680*/  BRA `(.L_x_171) ;  /* 0xffffffb800947947 */ /* 0x000fea000383ffff */
.L_x_79:
[----:B-1----:R-:W-:-:S07]  /*8690*/  MOV R0, UR4 ;  /* 0x0000000400007c02 */ /* 0x002fce0008000f00 */
.L_x_172:
[----:B-1----:R1:W2:Y:S02]  /*86a0*/  SYNCS.PHASECHK.TRANS64.TRYWAIT P0, [R0+URZ], R2 ;  /* 0x00000002000075a7 */ /* 0x0022a400080011ff */
[----:B--2---:R-:W-:Y:S05]  /*86b0*/  @!P0 NANOSLEEP.SYNCS 0x989680 ;  /* 0x009896800000895d */ /* 0x004fea0003900000 */
[----:B------:R-:W2:Y:S02]  /*86c0*/  @!P0 SYNCS.PHASECHK.TRANS64 P0, [R0+URZ], R2 ;  /* 0x00000002000085a7 */ /* 0x000ea400080010ff */
[----:B--2---:R-:W-:Y:S05]  /*86d0*/  @!P0 BRA `(.L_x_172) ;  /* 0xfffffffc00f08947 */ /* 0x004fea000383ffff */
[----:B------:R-:W-:Y:S05]  /*86e0*/  BRA `(.L_x_173) ;  /* 0xffffffb800a07947 */ /* 0x000fea000383ffff */
.L_x_84:
[----:B---3--:R3:W1:Y:S02]  /*86f0*/  SYNCS.PHASECHK.TRANS64.TRYWAIT P0, [R12+URZ+0x100], R0 ;  /* 0x000100000c0075a7 */ /* 0x00866400080011ff */
[----:B-1----:R-:W-:Y:S05]  /*8700*/  @!P0 NANOSLEEP.SYNCS 0x989680 ;  /* 0x009896800000895d */ /* 0x002fea0003900000 */
[----:B------:R-:W1:Y:S02]  /*8710*/  @!P0 SYNCS.PHASECHK.TRANS64 P0, [R12+URZ+0x100], R0 ;  /* 0x000100000c0085a7 */ /* 0x000e6400080010ff */
[----:B-1----:R-:W-:Y:S05]  /*8720*/  @!P0 BRA `(.L_x_84) ;  /* 0xfffffffc00f08947 */ /* 0x002fea000383ffff */
[----:B------:R-:W-:Y:S05]  /*8730*/  BRA `(.L_x_174) ;  /* 0xffffffbc00b07947 */ /* 0x000fea000383ffff */
.L_x_87:
[----:B-1----:R-:W-:Y:S07]  /*8740*/  MOV R0, UR24 ;  /* 0x0000001800007c02 */ /* 0x002fee0008000f00 */
.L_x_175:
[----:B-1----:R1:W2:Y:S02]  /*8750*/  SYNCS.PHASECHK.TRANS64.TRYWAIT P2, [R0+URZ+0xf8], R6 ;  /* 0x0000f806000075a7 */ /* 0x0022a400080411ff */
[----:B--2---:R-:W-:Y:S05]  /*8760*/  @!P2 NANOSLEEP.SYNCS 0x989680 ;  /* 0x009896800000a95d */ /* 0x004fea0003900000 */
[----:B------:R-:W2:Y:S02]  /*8770*/  @!P2 SYNCS.PHASECHK.TRANS64 P2, [R0+URZ+0xf8], R6 ;  /* 0x0000f8060000a5a7 */ /* 0x000ea400080410ff */
[----:B--2---:R-:W-:Y:S05]  /*8780*/  @!P2 BRA `(.L_x_175) ;  /* 0xfffffffc00f0a947 */ /* 0x004fea000383ffff */
[----:B------:R-:W-:Y:S05]  /*8790*/  BRA `(.L_x_86) ;  /* 0xffffffc400147947 */ /* 0x000fea000383ffff */
.L_x_90:
[----:B------:R-:W-:Y:S07]  /*87a0*/  MOV R0, UR4 ;  /* 0x0000000400007c02 */ /* 0x000fee0008000f00 */
.L_x_176:
[----:B-1----:R1:W2:Y:S02]  /*87b0*/  SYNCS.PHASECHK.TRANS64.TRYWAIT P0, [R0+URZ+0xd8], R9 ;  /* 0x0000d809000075a7 */ /* 0x0022a400080011ff */
[----:B--2---:R-:W-:Y:S05]  /*87c0*/  @!P0 NANOSLEEP.SYNCS 0x989680 ;  /* 0x009896800000895d */ /* 0x004fea0003900000 */
[----:B------:R-:W2:Y:S02]  /*87d0*/  @!P0 SYNCS.PHASECHK.TRANS64 P0, [R0+URZ+0xd8], R9 ;  /* 0x0000d809000085a7 */ /* 0x000ea400080010ff */
[----:B--2---:R-:W-:Y:S05]  /*87e0*/  @!P0 BRA `(.L_x_176) ;  /* 0xfffffffc00f08947 */ /* 0x004fea000383ffff */
[----:B------:R-:W-:Y:S05]  /*87f0*/  BRA `(.L_x_177) ;  /* 0xffffffc400747947 */ /* 0x000fea000383ffff */
.L_x_91:
[----:B------:R-:W-:Y:S07]  /*8800*/  MOV R6, UR5 ;  /* 0x0000000500067c02 */ /* 0x000fee0008000f00 */
.L_x_178:
[----:B-1----:R1:W2:Y:S02]  /*8810*/  SYNCS.PHASECHK.TRANS64.TRYWAIT P0, [R6+URZ+0xd8], R0 ;  /* 0x0000d800060075a7 */ /* 0x0022a400080011ff */
[----:B--2---:R-:W-:Y:S05]  /*8820*/  @!P0 NANOSLEEP.SYNCS 0x989680 ;  /* 0x009896800000895d */ /* 0x004fea0003900000 */
[----:B------:R-:W2:Y:S02]  /*8830*/  @!P0 SYNCS.PHASECHK.TRANS64 P0, [R6+URZ+0xd8], R0 ;  /* 0x0000d800060085a7 */ /* 0x000ea400080010ff */
[----:B--2---:R-:W-:Y:S05]  /*8840*/  @!P0 BRA `(.L_x_178) ;  /* 0xfffffffc00f08947 */ /* 0x004fea000383ffff */
[----:B------:R-:W-:Y:S05]  /*8850*/  BRA `(.L_x_179) ;  /* 0xffffffc400d07947 */ /* 0x000fea000383ffff */
.L_x_93:
[----:B------:R-:W-:-:S07]  /*8860*/  MOV R0, UR4 ;  /* 0x0000000400007c02 */ /* 0x000fce0008000f00 */
.L_x_180:
[----:B-1----:R1:W2:Y:S02]  /*8870*/  SYNCS.PHASECHK.TRANS64.TRYWAIT P0, [R0+URZ], R2 ;  /* 0x00000002000075a7 */ /* 0x0022a400080011ff */
[----:B--2---:R-:W-:Y:S05]  /*8880*/  @!P0 NANOSLEEP.SYNCS 0x989680 ;  /* 0x009896800000895d */ /* 0x004fea0003900000 */
[----:B------:R-:W2:Y:S02]  /*8890*/  @!P0 SYNCS.PHASECHK.TRANS64 P0, [R0+URZ], R2 ;  /* 0x00000002000085a7 */ /* 0x000ea400080010ff */
[----:B--2---:R-:W-:Y:S05]  /*88a0*/  @!P0 BRA `(.L_x_180) ;  /* 0xfffffffc00f08947 */ /* 0x004fea000383ffff */
[----:B------:R-:W-:Y:S05]  /*88b0*/  BRA `(.L_x_181) ;  /* 0xffffffc800607947 */ /* 0x000fea000383ffff */
.L_x_94:
[----:B------:R-:W-:-:S07]  /*88c0*/  MOV R0, UR5 ;  /* 0x0000000500007c02 */ /* 0x000fce0008000f00 */
.L_x_182:
[----:B-1----:R1:W2:Y:S02]  /*88d0*/  SYNCS.PHASECHK.TRANS64.TRYWAIT P0, [R0+URZ], R2 ;  /* 0x00000002000075a7 */ /* 0x0022a400080011ff */
[----:B--2---:R-:W-:Y:S05]  /*88e0*/  @!P0 NANOSLEEP.SYNCS 0x989680 ;  /* 0x009896800000895d */ /* 0x004fea0003900000 */
[----:B------:R-:W2:Y:S02]  /*88f0*/  @!P0 SYNCS.PHASECHK.TRANS64 P0, [R0+URZ], R2 ;  /* 0x00000002000085a7 */ /* 0x000ea400080010ff */
[----:B--2---:R-:W-:Y:S05]  /*8900*/  @!P0 BRA `(.L_x_182) ;  /* 0xfffffffc00f08947 */ /* 0x004fea000383ffff */
[----:B------:R-:W-:Y:S05]  /*8910*/  BRA `(.L_x_183) ;  /* 0xffffffc8006c7947 */ /* 0x000fea000383ffff */
.L_x_96:
[----:B-1----:R1:W2:Y:S02]  /*8920*/  SYNCS.PHASECHK.TRANS64.TRYWAIT P0, [R0+URZ+0x100], R2 ;  /* 0x00010002000075a7 */ /* 0x0022a400080011ff */
[----:B--2---:R-:W-:Y:S05]  /*8930*/  @!P0 NANOSLEEP.SYNCS 0x989680 ;  /* 0x009896800000895d */ /* 0x004fea0003900000 */
[----:B------:R-:W2:Y:S02]  /*8940*/  @!P0 SYNCS.PHASECHK.TRANS64 P0, [R0+URZ+0x100], R2 ;  /* 0x00010002000085a7 */ /* 0x000ea400080010ff */
[----:B--2---:R-:W-:Y:S05]  /*8950*/  @!P0 BRA `(.L_x_96) ;  /* 0xfffffffc00f08947 */ /* 0x004fea000383ffff */
[----:B------:R-:W-:Y:S05]  /*8960*/  BRA `(.L_x_184) ;  /* 0xffffffcc005c7947 */ /* 0x000fea000383ffff */
.L_x_106:
[----:B-1----:R1:W3:Y:S02]  /*8970*/  SYNCS.PHASECHK.TRANS64.TRYWAIT P1, [R2+URZ+0xc0], R0 ;  /* 0x0000c000020075a7 */ /* 0x0022e400080211ff */
[----:B---3--:R-:W-:Y:S05]  /*8980*/  @!P1 NANOSLEEP.SYNCS 0x989680 ;  /* 0x009896800000995d */ /* 0x008fea0003900000 */
[----:B------:R-:W3:Y:S02]  /*8990*/  @!P1 SYNCS.PHASECHK.TRANS64 P1, [R2+URZ+0xc0], R0 ;  /* 0x0000c000020095a7 */ /* 0x000ee400080210ff */
[----:B---3--:R-:W-:Y:S05]  /*89a0*/  @!P1 BRA `(.L_x_106) ;  /* 0xfffffffc00f09947 */ /* 0x008fea000383ffff */
[----:B------:R-:W-:Y:S05]  /*89b0*/  BRA `(.L_x_105) ;  /* 0xffffffd800dc7947 */ /* 0x000fea000383ffff */
.L_x_108:
[----:B--2---:R2:W3:Y:S02]  /*89c0*/  SYNCS.PHASECHK.TRANS64.TRYWAIT P0, [R71+URZ+0x120], R3 ;  /* 0x00012003470075a7 */ /* 0x0044e400080011ff */
[----:B---3--:R-:W-:Y:S05]  /*89d0*/  @!P0 NANOSLEEP.SYNCS 0x989680 ;  /* 0x009896800000895d */ /* 0x008fea0003900000 */
[----:B------:R-:W3:Y:S02]  /*89e0*/  @!P0 SYNCS.PHASECHK.TRANS64 P0, [R71+URZ+0x120], R3 ;  /* 0x00012003470085a7 */ /* 0x000ee400080010ff */
[----:B---3--:R-:W-:Y:S05]  /*89f0*/  @!P0 BRA `(.L_x_108) ;  /* 0xfffffffc00f08947 */ /* 0x008fea000383ffff */
[----:B------:R-:W-:Y:S05]  /*8a00*/  BRA `(.L_x_107) ;  /* 0xffffffdc00547947 */ /* 0x000fea000383ffff */
.L_x_119:
[----:B-1----:R1:W2:Y:S02]  /*8a10*/  SYNCS.PHASECHK.TRANS64.TRYWAIT P0, [R2+URZ+0xc0], R74 ;  /* 0x0000c04a020075a7 */ /* 0x0022a400080011ff */
[----:B--2---:R-:W-:Y:S05]  /*8a20*/  @!P0 NANOSLEEP.SYNCS 0x989680 ;  /* 0x009896800000895d */ /* 0x004fea0003900000 */
[----:B------:R-:W2:Y:S02]  /*8a30*/  @!P0 SYNCS.PHASECHK.TRANS64 P0, [R2+URZ+0xc0], R74 ;  /* 0x0000c04a020085a7 */ /* 0x000ea400080010ff */
[----:B--2---:R-:W-:Y:S05]  /*8a40*/  @!P0 BRA `(.L_x_119) ;  /* 0xfffffffc00f08947 */ /* 0x004fea000383ffff */
[----:B------:R-:W-:Y:S05]  /*8a50*/  BRA `(.L_x_118) ;  /* 0xffffffe400a07947 */ /* 0x000fea000383ffff */
        .weak           $__internal_0_$__cuda_sm10x_tcgen05_guardrail_trap_col_being_dealloced_not_returned_by_alloc
        .type           $__internal_0_$__cuda_sm10x_tcgen05_guardrail_trap_col_being_dealloced_not_returned_by_alloc,@function
        .size           $__internal_0_$__cuda_sm10x_tcgen05_guardrail_trap_col_being_dealloced_not_returned_by_alloc,($__internal_1_$__cuda_sm10x_tcgen05_guardrail_trap_phase_invalid_during_alloc - $__internal_0_$__cuda_sm10x_tcgen05_guardrail_trap_col_being_dealloced_not_returned_by_alloc)
$__internal_0_$__cuda_sm10x_tcgen05_guardrail_trap_col_being_dealloced_not_returned_by_alloc:
[----:B------:R-:W-:Y:S05]  /*8a60*/  BPT.TRAP 0x1 ;  /* 0x000000040000795c */ /* 0x000fea0000300000 */
[----:B------:R-:W-:-:S04]  /*8a70*/  HFMA2 R3, -RZ, RZ, 0, 0 ;  /* 0x00000000ff037431 */ /* 0x000fc800000001ff */
[----:B------:R-:W-:Y:S05]  /*8a80*/  RET.REL.NODEC R2 `(_ZN7cutlass13device_kernelINS_4gemm6kernel13GemmUniversalIN4cute5tupleIJiiiiEEENS1_10collective13CollectiveMmaINS1_35MainloopSm100TmaUmmaWarpSpecializedILi12ELi2ELi4ENS5_IJNS4_1CILi1EEENSA_ILi2EEESB_EEEEENS5_IJNSA_ILi64EEESF_NSA_ILi32EEEEEENS_10tfloat32_tENS5_IJlSB_lEEESI_SJ_NS4_8TiledMMAINS4_8MMA_AtomIJNS4_17SM100_MMA_TF32_SSISI_SI_fLi64ELi64ELNS4_4UMMA5MajorE0ELSO_0ELNSN_7ScaleInE0ELSP_0EEEEEENS4_6LayoutINS5_IJSB_SB_SB_EEENS5_IJNSA_ILi0EEESU_SU_EEEEENS5_IJNS4_10UnderscoreESX_SX_EEEEENS4_23SM90_TMA_LOAD_MULTICASTENS4_14ComposedLayoutINS4_7SwizzleILi3ELi4ELi3EEENS4_18smem_ptr_flag_bitsILi32EEENSS_INS5_IJNSA_ILi8EEESG_EEENS5_IJSG_SB_EEEEEEEvNS4_8identityENS4_13SM90_TMA_LOADES1A_vS1B_EENS_8epilogue10collective18CollectiveEpilogueINS1E_23Sm100TmaWarpSpecializedILi3ELi2ELi16ELb1ELb0EEEJSH_NS5_IJNSS_ISF_SB_EENSS_ISG_SB_EEEEESI_SJ_SI_SJ_NS1E_6fusion15FusionCallbacksIS1I_NS1M_17LinearCombinationISI_fSI_fLNS_15FloatRoundStyleE2EEESH_S1L_JEEENS4_5SM1004TMEM4LOAD26SM100_TMEM_LOAD_16dp128b8xES1C_S1A_NS4_17SM75_U32x4_LDSM_NENS4_14SM90_TMA_STOREES1A_NS4_17SM90_U32x4_STSM_NENS4_39AutoVectorizingCopyWithAssumedAlignmentILi128EEEEEEvvEEEEvNT_6ParamsE) ;  /* 0xffffff74025c7950 */ /* 0x000fea0003c3ffff */
        .weak           $__internal_1_$__cuda_sm10x_tcgen05_guardrail_trap_phase_invalid_during_alloc
        .type           $__internal_1_$__cuda_sm10x_tcgen05_guardrail_trap_phase_invalid_during_alloc,@function
        .size           $__internal_1_$__cuda_sm10x_tcgen05_guardrail_trap_phase_invalid_during_alloc,($__internal_2_$__cuda_sm10x_tcgen05_guardrail_trap_unallocated_columns_being_dealloced - $__internal_1_$__cuda_sm10x_tcgen05_guardrail_trap_phase_invalid_during_alloc)
$__internal_1_$__cuda_sm10x_tcgen05_guardrail_trap_phase_invalid_during_alloc:
[----:B------:R-:W-:Y:S05]  /*8a90*/  BPT.TRAP 0x1 ;  /* 0x000000040000795c */ /* 0x000fea0000300000 */
[----:B------:R-:W-:-:S04]  /*8aa0*/  MOV R5, 0x0 ;  /* 0x0000000000057802 */ /* 0x000fc80000000f00 */
[----:B------:R-:W-:Y:S05]  /*8ab0*/  RET.REL.NODEC R4 `(_ZN7cutlass13device_kernelINS_4gemm6kernel13GemmUniversalIN4cute5tupleIJiiiiEEENS1_10collective13CollectiveMmaINS1_35MainloopSm100TmaUmmaWarpSpecializedILi12ELi2ELi4ENS5_IJNS4_1CILi1EEENSA_ILi2EEESB_EEEEENS5_IJNSA_ILi64EEESF_NSA_ILi32EEEEEENS_10tfloat32_tENS5_IJlSB_lEEESI_SJ_NS4_8TiledMMAINS4_8MMA_AtomIJNS4_17SM100_MMA_TF32_SSISI_SI_fLi64ELi64ELNS4_4UMMA5MajorE0ELSO_0ELNSN_7ScaleInE0ELSP_0EEEEEENS4_6LayoutINS5_IJSB_SB_SB_EEENS5_IJNSA_ILi0EEESU_SU_EEEEENS5_IJNS4_10UnderscoreESX_SX_EEEEENS4_23SM90_TMA_LOAD_MULTICASTENS4_14ComposedLayoutINS4_7SwizzleILi3ELi4ELi3EEENS4_18smem_ptr_flag_bitsILi32EEENSS_INS5_IJNSA_ILi8EEESG_EEENS5_IJSG_SB_EEEEEEEvNS4_8identityENS4_13SM90_TMA_LOADES1A_vS1B_EENS_8epilogue10collective18CollectiveEpilogueINS1E_23Sm100TmaWarpSpecializedILi3ELi2ELi16ELb1ELb0EEEJSH_NS5_IJNSS_ISF_SB_EENSS_ISG_SB_EEEEESI_SJ_SI_SJ_NS1E_6fusion15FusionCallbacksIS1I_NS1M_17LinearCombinationISI_fSI_fLNS_15FloatRoundStyleE2EEESH_S1L_JEEENS4_5SM1004TMEM4LOAD26SM100_TMEM_LOAD_16dp128b8xES1C_S1A_NS4_17SM75_U32x4_LDSM_NENS4_14SM90_TMA_STOREES1A_NS4_17SM90_U32x4_STSM_NENS4_39AutoVectorizingCopyWithAssumedAlignmentILi128EEEEEEvvEEEEvNT_6ParamsE) ;  /* 0xffffff7404507950 */ /* 0x000fea0003c3ffff */
        .weak           $__internal_2_$__cuda_sm10x_tcgen05_guardrail_trap_unallocated_columns_being_dealloced
        .type           $__internal_2_$__cuda_sm10x_tcgen05_guardrail_trap_unallocated_columns_being_dealloced,@function
        .size           $__internal_2_$__cuda_sm10x_tcgen05_guardrail_trap_unallocated_columns_being_dealloced,(.L_x_186 - $__internal_2_$__cuda_sm10x_tcgen05_guardrail_trap_unallocated_columns_being_dealloced)
$__internal_2_$__cuda_sm10x_tcgen05_guardrail_trap_unallocated_columns_being_dealloced:
[----:B------:R-:W-:Y:S05]  /*8ac0*/  BPT.TRAP 0x1 ;  /* 0x000000040000795c */ /* 0x000fea0000300000 */
[----:B------:R-:W-:-:S04]  /*8ad0*/  HFMA2 R3, -RZ, RZ, 0, 0 ;  /* 0x00000000ff037431 */ /* 0x000fc800000001ff */
[----:B------:R-:W-:Y:S05]  /*8ae0*/  RET.REL.NODEC R2 `(_ZN7cutlass13device_kernelINS_4gemm6kernel13GemmUniversalIN4cute5tupleIJiiiiEEENS1_10collective13CollectiveMmaINS1_35MainloopSm100TmaUmmaWarpSpecializedILi12ELi2ELi4ENS5_IJNS4_1CILi1EEENSA_ILi2EEESB_EEEEENS5_IJNSA_ILi64EEESF_NSA_ILi32EEEEEENS_10tfloat32_tENS5_IJlSB_lEEESI_SJ_NS4_8TiledMMAINS4_8MMA_AtomIJNS4_17SM100_MMA_TF32_SSISI_SI_fLi64ELi64ELNS4_4UMMA5MajorE0ELSO_0ELNSN_7ScaleInE0ELSP_0EEEEEENS4_6LayoutINS5_IJSB_SB_SB_EEENS5_IJNSA_ILi0EEESU_SU_EEEEENS5_IJNS4_10UnderscoreESX_SX_EEEEENS4_23SM90_TMA_LOAD_MULTICASTENS4_14ComposedLayoutINS4_7SwizzleILi3ELi4ELi3EEENS4_18smem_ptr_flag_bitsILi32EEENSS_INS5_IJNSA_ILi8EEESG_EEENS5_IJSG_SB_EEEEEEEvNS4_8identityENS4_13SM90_TMA_LOADES1A_vS1B_EENS_8epilogue10collective18CollectiveEpilogueINS1E_23Sm100TmaWarpSpecializedILi3ELi2ELi16ELb1ELb0EEEJSH_NS5_IJNSS_ISF_SB_EENSS_ISG_SB_EEEEESI_SJ_SI_SJ_NS1E_6fusion15FusionCallbacksIS1I_NS1M_17LinearCombinationISI_fSI_fLNS_15FloatRoundStyleE2EEESH_S1L_JEEENS4_5SM1004TMEM4LOAD26SM100_TMEM_LOAD_16dp128b8xES1C_S1A_NS4_17SM75_U32x4_LDSM_NENS4_14SM90_TMA_STOREES1A_NS4_17SM90_U32x4_STSM_NENS4_39AutoVectorizingCopyWithAssumedAlignmentILi128EEEEEEvvEEEEvNT_6ParamsE) ;  /* 0xffffff7402447950 */ /* 0x000fea0003c3ffff */
.L_x_185:
[----:B------:R-:W-:-:S00]  /*8af0*/  BRA `(.L_x_185) ;  /* 0xfffffffc00fc7947 */ /* 0x000fc0000383ffff */
[----:B------:R-:W-:-:S00]  /*8b00*/  NOP ;  /* 0x0000000000007918 */ /* 0x000fc00000000000 */
[----:B------:R-:W-:-:S00]  /*8b10*/  NOP ;  /* 0x0000000000007918 */ /* 0x000fc00000000000 */
[----:B------:R-:W-:-:S00]  /*8b20*/  NOP ;  /* 0x0000000000007918 */ /* 0x000fc00000000000 */
[----:B------:R-:W-:-:S00]  /*8b30*/  NOP ;  /* 0x0000000000007918 */ /* 0x000fc00000000000 */
[----:B------:R-:W-:-:S00]  /*8b40*/  NOP ;  /* 0x0000000000007918 */ /* 0x000fc00000000000 */
[----:B------:R-:W-:-:S00]  /*8b50*/  NOP ;  /* 0x0000000000007918 */ /* 0x000fc00000000000 */
[----:B------:R-:W-:-:S00]  /*8b60*/  NOP ;  /* 0x0000000000007918 */ /* 0x000fc00000000000 */
[----:B------:R-:W-:-:S00]  /*8b70*/  NOP ;  /* 0x0000000000007918 */ /* 0x000fc00000000000 */
.L_x_186:


//--------------------- .nv.global.init           --------------------------
	.section	.nv.global.init,"aw",@progbits
.nv.global.init:
	.type		$str$27,@object
	.size		$str$27,($str$28 - $str$27)
$str$27:
        /*0000*/ 	.byte	0x28, 0x61, 0x64, 0x64, 0x72, 0x65, 0x73, 0x73, 0x20, 0x26, 0x20, 0x6d, 0x61, 0x73, 0x6b, 0x29
        /*0010*/ 	.byte	0x20, 0x3d, 0x3d, 0x20, 0x30, 0x00
	.type		$str$28,@object
	.size		$str$28,($str$26 - $str$28)
$str$28:
        /*0016*/ 	.byte	0x2f, 0x74, 0x6d, 0x70, 0x2f, 0x63, 0x75, 0x74, 0x6c, 0x61, 0x73, 0x73, 0x5f, 0x73, 0x77, 0x65
        /*0026*/ 	.byte	0x65, 0x70, 0x5f, 0x73, 0x72, 0x63, 0x2f, 0x69, 0x6e, 0x63, 0x6c, 0x75, 0x64, 0x65, 0x2f, 0x63
        /*0036*/ 	.byte	0x75, 0x74, 0x65, 0x2f, 0x70, 0x6f, 0x69, 0x6e, 0x74, 0x65, 0x72, 0x5f, 0x66, 0x6c, 0x61, 0x67
        /*0046*/ 	.byte	0x67, 0x65, 0x64, 0x2e, 0x68, 0x70, 0x70, 0x00
	.type		$str$26,@object
	.size		$str$26,($str$25 - $str$26)
$str$26:
        /*004e*/ 	.byte	0x2f, 0x74, 0x6d, 0x70, 0x2f, 0x63, 0x75, 0x74, 0x6c, 0x61, 0x73, 0x73, 0x5f, 0x73, 0x77, 0x65
        /*005e*/ 	.byte	0x65, 0x70, 0x5f, 0x73, 0x72, 0x63, 0x2f, 0x69, 0x6e, 0x63, 0x6c, 0x75, 0x64, 0x65, 0x2f, 0x63
        /*006e*/ 	.byte	0x75, 0x74, 0x65, 0x2f, 0x61, 0x74, 0x6f, 0x6d, 0x2f, 0x63, 0x6f, 0x70, 0x79, 0x5f, 0x74, 0x72
        /*007e*/ 	.byte	0x61, 0x69, 0x74, 0x73, 0x5f, 0x73, 0x6d, 0x31, 0x30, 0x30, 0x2e, 0x68, 0x70, 0x70, 0x00
	.type		$str$25,@object
	.size		$str$25,(__unnamed_1 - $str$25)
$str$25:
        /*008d*/ 	.byte	0x28, 0x28, 0x75, 0x69, 0x6e, 0x74, 0x33, 0x32, 0x5f, 0x74, 0x28, 0x74, 0x68, 0x72, 0x65, 0x61
        /*009d*/ 	.byte	0x64, 0x49, 0x64, 0x78, 0x2e, 0x78, 0x29, 0x20, 0x2f, 0x20, 0x33, 0x32, 0x29, 0x20, 0x25, 0x20
        /*00ad*/ 	.byte	0x34, 0x29, 0x20, 0x3d, 0x3d, 0x20, 0x28, 0x28, 0x28, 0x74, 0x6d, 0x65, 0x6d, 0x5f, 0x61, 0x64
        /*00bd*/ 	.byte	0x64, 0x72, 0x20, 0x3e, 0x3e, 0x20, 0x31, 0x36, 0x29, 0x20, 0x2f, 0x20, 0x33, 0x32, 0x29, 0x20
        /*00cd*/ 	.byte	0x25, 0x20, 0x34, 0x29, 0x00
	.type		__unnamed_1,@object
	.size		__unnamed_1,(__unnamed_2 - __unnamed_1)
__unnamed_1:
        /*00d2*/ 	.byte	0x61, 0x75, 0x74, 0x6f, 0x20, 0x63, 0x75, 0x74, 0x65, 0x3a, 0x3a, 0x61, 0x73, 0x5f, 0x70, 0x6f
        /* <DEDUP_REMOVED lines=24> */
        /*0262*/ 	.byte	0x30, 0x34, 0x38, 0x3e, 0x3e, 0x3e, 0x3e, 0x5d, 0x00
	.type		__unnamed_2,@object
	.size		__unnamed_2,(.L_2 - __unnamed_2)
__unnamed_2:
        /* <DEDUP_REMOVED lines=45> */
        /*053b*/ 	.byte	0x3e, 0x3e, 0x3e, 0x5d, 0x00
.L_2:


//--------------------- .nv.shared._ZN7cutlass13device_kernelINS_4gemm6kernel13GemmUniversalIN4cute5tupleIJiiiiEEENS1_10collective13CollectiveMmaINS1_35MainloopSm100TmaUmmaWarpSpecializedILi12ELi2ELi4ENS5_IJNS4_1CILi1EEENSA_ILi2EEESB_EEEEENS5_IJNSA_ILi64EEESF_NSA_ILi32EEEEEENS_10tfloat32_tENS5_IJlSB_lEEESI_SJ_NS4_8TiledMMAINS4_8MMA_AtomIJNS4_17SM100_MMA_TF32_SSISI_SI_fLi64ELi64ELNS4_4UMMA5MajorE0ELSO_0ELNSN_7ScaleInE0ELSP_0EEEEEENS4_6LayoutINS5_IJSB_SB_SB_EEENS5_IJNSA_ILi0EEESU_SU_EEEEENS5_IJNS4_10UnderscoreESX_SX_EEEEENS4_23SM90_TMA_LOAD_MULTICASTENS4_14ComposedLayoutINS4_7SwizzleILi3ELi4ELi3EEENS4_18smem_ptr_flag_bitsILi32EEENSS_INS5_IJNSA_ILi8EEESG_EEENS5_IJSG_SB_EEEEEEEvNS4_8identityENS4_13SM90_TMA_LOADES1A_vS1B_EENS_8epilogue10collective18CollectiveEpilogueINS1E_23Sm100TmaWarpSpecializedILi3ELi2ELi16ELb1ELb0EEEJSH_NS5_IJNSS_ISF_SB_EENSS_ISG_SB_EEEEESI_SJ_SI_SJ_NS1E_6fusion15FusionCallbacksIS1I_NS1M_17LinearCombinationISI_fSI_fLNS_15FloatRoundStyleE2EEESH_S1L_JEEENS4_5SM1004TMEM4LOAD26SM100_TMEM_LOAD_16dp128b8xES1C_S1A_NS4_17SM75_U32x4_LDSM_NENS4_14SM90_TMA_STOREES1A_NS4_17SM90_U32x4_STSM_NENS4_39AutoVectorizingCopyWithAssumedAlignmentILi128EEEEEEvvEEEEvNT_6ParamsE --------------------------
	.section	.nv.shared._ZN7cutlass13device_kernelINS_4gemm6kernel13GemmUniversalIN4cute5tupleIJiiiiEEENS1_10collective13CollectiveMmaINS1_35MainloopSm100TmaUmmaWarpSpecializedILi12ELi2ELi4ENS5_IJNS4_1CILi1EEENSA_ILi2EEESB_EEEEENS5_IJNSA_ILi64EEESF_NSA_ILi32EEEEEENS_10tfloat32_tENS5_IJlSB_lEEESI_SJ_NS4_8TiledMMAINS4_8MMA_AtomIJNS4_17SM100_MMA_TF32_SSISI_SI_fLi64ELi64ELNS4_4UMMA5MajorE0ELSO_0ELNSN_7ScaleInE0ELSP_0EEEEEENS4_6LayoutINS5_IJSB_SB_SB_EEENS5_IJNSA_ILi0EEESU_SU_EEEEENS5_IJNS4_10UnderscoreESX_SX_EEEEENS4_23SM90_TMA_LOAD_MULTICASTENS4_14ComposedLayoutINS4_7SwizzleILi3ELi4ELi3EEENS4_18smem_ptr_flag_bitsILi32EEENSS_INS5_IJNSA_ILi8EEESG_EEENS5_IJSG_SB_EEEEEEEvNS4_8identityENS4_13SM90_TMA_LOADES1A_vS1B_EENS_8epilogue10collective18CollectiveEpilogueINS1E_23Sm100TmaWarpSpecializedILi3ELi2ELi16ELb1ELb0EEEJSH_NS5_IJNSS_ISF_SB_EENSS_ISG_SB_EEEEESI_SJ_SI_SJ_NS1E_6fusion15FusionCallbacksIS1I_NS1M_17LinearCombinationISI_fSI_fLNS_15FloatRoundStyleE2EEESH_S1L_JEEENS4_5SM1004TMEM4LOAD26SM100_TMEM_LOAD_16dp128b8xES1C_S1A_NS4_17SM75_U32x4_LDSM_NENS4_14SM90_TMA_STOREES1A_NS4_17SM90_U32x4_STSM_NENS4_39AutoVectorizingCopyWithAssumedAlignmentILi128EEEEEEvvEEEEvNT_6ParamsE,"aw",@nobits
	.sectionflags	@""
	.align	16
	.zero		1024


//--------------------- .nv.shared.reserved.0     --------------------------
	.section	.nv.shared.reserved.0,"aw",@nobits
	.weak		__nv_reservedSMEM_offset_0_alias
	.size		__nv_reservedSMEM_offset_0_alias, 0, 64
	.other		__nv_reservedSMEM_offset_0_alias,@"STO_CUDA_RESERVED_SHARED STV_DEFAULT"
__nv_reservedSMEM_offset_0_alias:
	.zero		0
.nv.shared.reserved.0:
	.zero		64
	.weak		__nv_reservedSMEM_tcgen05_partition
	.type		__nv_reservedSMEM_tcgen05_partition,@object
	.size		__nv_reservedSMEM_tcgen05_partition,(.L_0 - __nv_reservedSMEM_tcgen05_partition)
__nv_reservedSMEM_tcgen05_partition:
	.zero		32
.L_0:


//--------------------- .nv.global                --------------------------
	.section	.nv.global,"aw",@nobits
.nv.global:
	.type		_ZN40_INTERNAL_34696d33_4_k_cu_6e082eef_321984cute1_E,@object
	.size		_ZN40_INTERNAL_34696d33_4_k_cu_6e082eef_321984cute1_E,(_ZN40_INTERNAL_34696d33_4_k_cu_6e082eef_321984cuda3std3__45__cpo6cbeginE - _ZN40_INTERNAL_34696d33_4_k_cu_6e082eef_321984cute1_E)
_ZN40_INTERNAL_34696d33_4_k_cu_6e082eef_321984cute1_E:
	.zero		1
	.type		_ZN40_INTERNAL_34696d33_4_k_cu_6e082eef_321984cuda3std3__45__cpo6cbeginE,@object
	.size		_ZN40_INTERNAL_34696d33_4_k_cu_6e082eef_321984cuda3std3__45__cpo6cbeginE,(_ZN40_INTERNAL_34696d33_4_k_cu_6e082eef_321984cuda3std3__48in_placeE - _ZN40_INTERNAL_34696d33_4_k_cu_6e082eef_321984cuda3std3__45__cpo6cbeginE)
_ZN40_INTERNAL_34696d33_4_k_cu_6e082eef_321984cuda3std3__45__cpo6cbeginE:
	.zero		1
	.type		_ZN40_INTERNAL_34696d33_4_k_cu_6e082eef_321984cuda3std3__48in_placeE,@object
	.size		_ZN40_INTERNAL_34696d33_4_k_cu_6e082eef_321984cuda3std3__48in_placeE,(_ZN40_INTERNAL_34696d33_4_k_cu_6e082eef_321984cuda3std6ranges3__45__cpo9iter_moveE - _ZN40_INTERNAL_34696d33_4_k_cu_6e082eef_321984cuda3std3__48in_placeE)
_ZN40_INTERNAL_34696d33_4_k_cu_6e082eef_321984cuda3std3__48in_placeE:
	.zero		1
	.type		_ZN40_INTERNAL_34696d33_4_k_cu_6e082eef_321984cuda3std6ranges3__45__cpo9iter_moveE,@object
	.size		_ZN40_INTERNAL_34696d33_4_k_cu_6e082eef_321984cuda3std6ranges3__45__cpo9iter_moveE,(_ZN40_INTERNAL_34696d33_4_k_cu_6e082eef_321984cuda3std3__45__cpo5beginE - _ZN40_INTERNAL_34696d33_4_k_cu_6e082eef_321984cuda3std6ranges3__45__cpo9iter_moveE)
_ZN40_INTERNAL_34696d33_4_k_cu_6e082eef_321984cuda3std6ranges3__45__cpo9iter_moveE:
	.zero		1
	.type		_ZN40_INTERNAL_34696d33_4_k_cu_6e082eef_321984cuda3std3__45__cpo5beginE,@object
	.size		_ZN40_INTERNAL_34696d33_4_k_cu_6e082eef_321984cuda3std3__45__cpo5beginE,(_ZN40_INTERNAL_34696d33_4_k_cu_6e082eef_321984cuda3std3__442_GLOBAL__N__34696d33_4_k_cu_6e082eef_321986ignoreE - _ZN40_INTERNAL_34696d33_4_k_cu_6e082eef_321984cuda3std3__45__cpo5beginE)
_ZN40_INTERNAL_34696d33_4_k_cu_6e082eef_321984cuda3std3__45__cpo5beginE:
	.zero		1
	.type		_ZN40_INTERNAL_34696d33_4_k_cu_6e082eef_321984cuda3std3__442_GLOBAL__N__34696d33_4_k_cu_6e082eef_321986ignoreE,@object
	.size		_ZN40_INTERNAL_34696d33_4_k_cu_6e082eef_321984cuda3std3__442_GLOBAL__N__34696d33_4_k_cu_6e082eef_321986ignoreE,(_ZN40_INTERNAL_34696d33_4_k_cu_6e082eef_321984cute7productE - _ZN40_INTERNAL_34696d33_4_k_cu_6e082eef_321984cuda3std3__442_GLOBAL__N__34696d33_4_k_cu_6e082eef_321986ignoreE)
_ZN40_INTERNAL_34696d33_4_k_cu_6e082eef_321984cuda3std3__442_GLOBAL__N__34696d33_4_k_cu_6e082eef_321986ignoreE:
	.zero		1
	.type		_ZN40_INTERNAL_34696d33_4_k_cu_6e082eef_321984cute7productE,@object
	.size		_ZN40_INTERNAL_34696d33_4_k_cu_6e082eef_321984cute7productE,(_ZN40_INTERNAL_34696d33_4_k_cu_6e082eef_321984cuda3std3__45__cpo3endE - _ZN40_INTERNAL_34696d33_4_k_cu_6e082eef_321984cute7productE)
_ZN40_INTERNAL_34696d33_4_k_cu_6e082eef_321984cute7productE:
	.zero		1
	.type		_ZN40_INTERNAL_34696d33_4_k_cu_6e082eef_321984cuda3std3__45__cpo3endE,@object
	.size		_ZN40_INTERNAL_34696d33_4_k_cu_6e082eef_321984cuda3std3__45__cpo3endE,(_ZN40_INTERNAL_34696d33_4_k_cu_6e082eef_321984cuda3std3__419piecewise_constructE - _ZN40_INTERNAL_34696d33_4_k_cu_6e082eef_321984cuda3std3__45__cpo3endE)
_ZN40_INTERNAL_34696d33_4_k_cu_6e082eef_321984cuda3std3__45__cpo3endE:
	.zero		1
	.type		_ZN40_INTERNAL_34696d33_4_k_cu_6e082eef_321984cuda3std3__419piecewise_constructE,@object
	.size		_ZN40_INTERNAL_34696d33_4_k_cu_6e082eef_321984cuda3std3__419piecewise_constructE,(_ZN40_INTERNAL_34696d33_4_k_cu_6e082eef_321984cuda3std3__45__cpo4cendE - _ZN40_INTERNAL_34696d33_4_k_cu_6e082eef_321984cuda3std3__419piecewise_constructE)
_ZN40_INTERNAL_34696d33_4_k_cu_6e082eef_321984cuda3std3__419piecewise_constructE:
	.zero		1
	.type		_ZN40_INTERNAL_34696d33_4_k_cu_6e082eef_321984cuda3std3__45__cpo4cendE,@object
	.size		_ZN40_INTERNAL_34696d33_4_k_cu_6e082eef_321984cuda3std3__45__cpo4cendE,(_ZN40_INTERNAL_34696d33_4_k_cu_6e082eef_321984cuda3std6ranges3__45__cpo4swapE - _ZN40_INTERNAL_34696d33_4_k_cu_6e082eef_321984cuda3std3__45__cpo4cendE)
_ZN40_INTERNAL_34696d33_4_k_cu_6e082eef_321984cuda3std3__45__cpo4cendE:
	.zero		1
	.type		_ZN40_INTERNAL_34696d33_4_k_cu_6e082eef_321984cuda3std6ranges3__45__cpo4swapE,@object
	.size		_ZN40_INTERNAL_34696d33_4_k_cu_6e082eef_321984cuda3std6ranges3__45__cpo4swapE,(.L_10 - _ZN40_INTERNAL_34696d33_4_k_cu_6e082eef_321984cuda3std6ranges3__45__cpo4swapE)
_ZN40_INTERNAL_34696d33_4_k_cu_6e082eef_321984cuda3std6ranges3__45__cpo4swapE:
	.zero		1
.L_10:


//--------------------- .nv.constant0._ZN7cutlass13device_kernelINS_4gemm6kernel13GemmUniversalIN4cute5tupleIJiiiiEEENS1_10collective13CollectiveMmaINS1_35MainloopSm100TmaUmmaWarpSpecializedILi12ELi2ELi4ENS5_IJNS4_1CILi1EEENSA_ILi2EEESB_EEEEENS5_IJNSA_ILi64EEESF_NSA_ILi32EEEEEENS_10tfloat32_tENS5_IJlSB_lEEESI_SJ_NS4_8TiledMMAINS4_8MMA_AtomIJNS4_17SM100_MMA_TF32_SSISI_SI_fLi64ELi64ELNS4_4UMMA5MajorE0ELSO_0ELNSN_7ScaleInE0ELSP_0EEEEEENS4_6LayoutINS5_IJSB_SB_SB_EEENS5_IJNSA_ILi0EEESU_SU_EEEEENS5_IJNS4_10UnderscoreESX_SX_EEEEENS4_23SM90_TMA_LOAD_MULTICASTENS4_14ComposedLayoutINS4_7SwizzleILi3ELi4ELi3EEENS4_18smem_ptr_flag_bitsILi32EEENSS_INS5_IJNSA_ILi8EEESG_EEENS5_IJSG_SB_EEEEEEEvNS4_8identityENS4_13SM90_TMA_LOADES1A_vS1B_EENS_8epilogue10collective18CollectiveEpilogueINS1E_23Sm100TmaWarpSpecializedILi3ELi2ELi16ELb1ELb0EEEJSH_NS5_IJNSS_ISF_SB_EENSS_ISG_SB_EEEEESI_SJ_SI_SJ_NS1E_6fusion15FusionCallbacksIS1I_NS1M_17LinearCombinationISI_fSI_fLNS_15FloatRoundStyleE2EEESH_S1L_JEEENS4_5SM1004TMEM4LOAD26SM100_TMEM_LOAD_16dp128b8xES1C_S1A_NS4_17SM75_U32x4_LDSM_NENS4_14SM90_TMA_STOREES1A_NS4_17SM90_U32x4_STSM_NENS4_39AutoVectorizingCopyWithAssumedAlignmentILi128EEEEEEvvEEEEvNT_6ParamsE --------------------------
	.section	.nv.constant0._ZN7cutlass13device_kernelINS_4gemm6kernel13GemmUniversalIN4cute5tupleIJiiiiEEENS1_10collective13CollectiveMmaINS1_35MainloopSm100TmaUmmaWarpSpecializedILi12ELi2ELi4ENS5_IJNS4_1CILi1EEENSA_ILi2EEESB_EEEEENS5_IJNSA_ILi64EEESF_NSA_ILi32EEEEEENS_10tfloat32_tENS5_IJlSB_lEEESI_SJ_NS4_8TiledMMAINS4_8MMA_AtomIJNS4_17SM100_MMA_TF32_SSISI_SI_fLi64ELi64ELNS4_4UMMA5MajorE0ELSO_0ELNSN_7ScaleInE0ELSP_0EEEEEENS4_6LayoutINS5_IJSB_SB_SB_EEENS5_IJNSA_ILi0EEESU_SU_EEEEENS5_IJNS4_10UnderscoreESX_SX_EEEEENS4_23SM90_TMA_LOAD_MULTICASTENS4_14ComposedLayoutINS4_7SwizzleILi3ELi4ELi3EEENS4_18smem_ptr_flag_bitsILi32EEENSS_INS5_IJNSA_ILi8EEESG_EEENS5_IJSG_SB_EEEEEEEvNS4_8identityENS4_13SM90_TMA_LOADES1A_vS1B_EENS_8epilogue10collective18CollectiveEpilogueINS1E_23Sm100TmaWarpSpecializedILi3ELi2ELi16ELb1ELb0EEEJSH_NS5_IJNSS_ISF_SB_EENSS_ISG_SB_EEEEESI_SJ_SI_SJ_NS1E_6fusion15FusionCallbacksIS1I_NS1M_17LinearCombinationISI_fSI_fLNS_15FloatRoundStyleE2EEESH_S1L_JEEENS4_5SM1004TMEM4LOAD26SM100_TMEM_LOAD_16dp128b8xES1C_S1A_NS4_17SM75_U32x4_LDSM_NENS4_14SM90_TMA_STOREES1A_NS4_17SM90_U32x4_STSM_NENS4_39AutoVectorizingCopyWithAssumedAlignmentILi128EEEEEEvvEEEEvNT_6ParamsE,"a",@progbits
	.sectionflags	@""
	.align	4
.nv.constant0._ZN7cutlass13device_kernelINS_4gemm6kernel13GemmUniversalIN4cute5tupleIJiiiiEEENS1_10collective13CollectiveMmaINS1_35MainloopSm100TmaUmmaWarpSpecializedILi12ELi2ELi4ENS5_IJNS4_1CILi1EEENSA_ILi2EEESB_EEEEENS5_IJNSA_ILi64EEESF_NSA_ILi32EEEEEENS_10tfloat32_tENS5_IJlSB_lEEESI_SJ_NS4_8TiledMMAINS4_8MMA_AtomIJNS4_17SM100_MMA_TF32_SSISI_SI_fLi64ELi64ELNS4_4UMMA5MajorE0ELSO_0ELNSN_7ScaleInE0ELSP_0EEEEEENS4_6LayoutINS5_IJSB_SB_SB_EEENS5_IJNSA_ILi0EEESU_SU_EEEEENS5_IJNS4_10UnderscoreESX_SX_EEEEENS4_23SM90_TMA_LOAD_MULTICASTENS4_14ComposedLayoutINS4_7SwizzleILi3ELi4ELi3EEENS4_18smem_ptr_flag_bitsILi32EEENSS_INS5_IJNSA_ILi8EEESG_EEENS5_IJSG_SB_EEEEEEEvNS4_8identityENS4_13SM90_TMA_LOADES1A_vS1B_EENS_8epilogue10collective18CollectiveEpilogueINS1E_23Sm100TmaWarpSpecializedILi3ELi2ELi16ELb1ELb0EEEJSH_NS5_IJNSS_ISF_SB_EENSS_ISG_SB_EEEEESI_SJ_SI_SJ_NS1E_6fusion15FusionCallbacksIS1I_NS1M_17LinearCombinationISI_fSI_fLNS_15FloatRoundStyleE2EEESH_S1L_JEEENS4_5SM1004TMEM4LOAD26SM100_TMEM_LOAD_16dp128b8xES1C_S1A_NS4_17SM75_U32x4_LDSM_NENS4_14SM90_TMA_STOREES1A_NS4_17SM90_U32x4_STSM_NENS4_39AutoVectorizingCopyWithAssumedAlignmentILi128EEEEEEvvEEEEvNT_6ParamsE:
	.zero		2944


//--------------------- SYMBOLS --------------------------

	.type		.nv.reservedSmem.offset0,@object
	.size		.nv.reservedSmem.offset0,0x4
	.type		.nv.reservedSmem.cap,@object
	.size		.nv.reservedSmem.cap,0x4
	.type		__assertfail,@function
